//
// Generated by NVIDIA NVVM Compiler
//
// Compiler Build ID: CL-36424714
// Cuda compilation tools, release 13.0, V13.0.88
// Based on NVVM 20.0.0
//

.version 9.0
.target sm_100
.address_size 64

	// .globl	_Z30flashAttentionFwdKernelInplacePKfS0_S0_PfS1_S1_iiii
.extern .shared .align 16 .b8 smem[];

.visible .entry _Z30flashAttentionFwdKernelInplacePKfS0_S0_PfS1_S1_iiii(
	.param .u64 .ptr .align 1 _Z30flashAttentionFwdKernelInplacePKfS0_S0_PfS1_S1_iiii_param_0,
	.param .u64 .ptr .align 1 _Z30flashAttentionFwdKernelInplacePKfS0_S0_PfS1_S1_iiii_param_1,
	.param .u64 .ptr .align 1 _Z30flashAttentionFwdKernelInplacePKfS0_S0_PfS1_S1_iiii_param_2,
	.param .u64 .ptr .align 1 _Z30flashAttentionFwdKernelInplacePKfS0_S0_PfS1_S1_iiii_param_3,
	.param .u64 .ptr .align 1 _Z30flashAttentionFwdKernelInplacePKfS0_S0_PfS1_S1_iiii_param_4,
	.param .u64 .ptr .align 1 _Z30flashAttentionFwdKernelInplacePKfS0_S0_PfS1_S1_iiii_param_5,
	.param .u32 _Z30flashAttentionFwdKernelInplacePKfS0_S0_PfS1_S1_iiii_param_6,
	.param .u32 _Z30flashAttentionFwdKernelInplacePKfS0_S0_PfS1_S1_iiii_param_7,
	.param .u32 _Z30flashAttentionFwdKernelInplacePKfS0_S0_PfS1_S1_iiii_param_8,
	.param .u32 _Z30flashAttentionFwdKernelInplacePKfS0_S0_PfS1_S1_iiii_param_9
)
{
	.reg .pred 	%p<67>;
	.reg .b32 	%r<314>;
	.reg .b32 	%f<260>;
	.reg .b64 	%rd<67>;

	ld.param.u64 	%rd16, [_Z30flashAttentionFwdKernelInplacePKfS0_S0_PfS1_S1_iiii_param_0];
	ld.param.u64 	%rd17, [_Z30flashAttentionFwdKernelInplacePKfS0_S0_PfS1_S1_iiii_param_1];
	ld.param.u64 	%rd18, [_Z30flashAttentionFwdKernelInplacePKfS0_S0_PfS1_S1_iiii_param_2];
	ld.param.u64 	%rd14, [_Z30flashAttentionFwdKernelInplacePKfS0_S0_PfS1_S1_iiii_param_4];
	ld.param.u64 	%rd15, [_Z30flashAttentionFwdKernelInplacePKfS0_S0_PfS1_S1_iiii_param_5];
	ld.param.u32 	%r105, [_Z30flashAttentionFwdKernelInplacePKfS0_S0_PfS1_S1_iiii_param_6];
	ld.param.u32 	%r102, [_Z30flashAttentionFwdKernelInplacePKfS0_S0_PfS1_S1_iiii_param_7];
	ld.param.u32 	%r103, [_Z30flashAttentionFwdKernelInplacePKfS0_S0_PfS1_S1_iiii_param_8];
	ld.param.u32 	%r104, [_Z30flashAttentionFwdKernelInplacePKfS0_S0_PfS1_S1_iiii_param_9];
	cvta.to.global.u64 	%rd1, %rd18;
	cvta.to.global.u64 	%rd2, %rd17;
	cvta.to.global.u64 	%rd3, %rd16;
	mov.u32 	%r106, %ctaid.x;
	mov.u32 	%r107, %ctaid.y;
	mul.lo.s32 	%r1, %r103, %r107;
	mul.lo.s32 	%r108, %r104, %r106;
	max.s32 	%r109, %r1, %r108;
	setp.ge.s32 	%p1, %r109, %r105;
	@%p1 bra 	$L__BB0_66;
	sub.s32 	%r110, %r105, %r1;
	min.s32 	%r3, %r103, %r110;
	sub.s32 	%r111, %r105, %r108;
	min.s32 	%r4, %r104, %r111;
	mul.lo.s32 	%r112, %r1, %r102;
	cvt.s64.s32 	%rd4, %r112;
	mul.lo.s32 	%r113, %r108, %r102;
	cvt.s64.s32 	%rd5, %r113;
	mul.lo.s32 	%r114, %r104, %r102;
	shl.b32 	%r6, %r114, 2;
	mov.u32 	%r115, smem;
	add.s32 	%r5, %r115, %r6;
	mul.lo.s32 	%r116, %r104, %r103;
	shl.b32 	%r7, %r116, 2;
	shl.b32 	%r8, %r103, 2;
	mov.u32 	%r117, %tid.y;
	mov.u32 	%r118, %ntid.x;
	mov.u32 	%r119, %tid.x;
	mad.lo.s32 	%r307, %r117, %r118, %r119;
	mov.u32 	%r120, %ntid.y;
	mul.lo.s32 	%r10, %r118, %r120;
	mul.lo.s32 	%r11, %r4, %r102;
	setp.ge.s32 	%p2, %r307, %r11;
	@%p2 bra 	$L__BB0_8;
	add.s32 	%r121, %r307, %r10;
	max.u32 	%r122, %r11, %r121;
	setp.lt.u32 	%p3, %r121, %r11;
	selp.u32 	%r123, 1, 0, %p3;
	add.s32 	%r124, %r121, %r123;
	sub.s32 	%r125, %r122, %r124;
	div.u32 	%r126, %r125, %r10;
	add.s32 	%r12, %r126, %r123;
	and.b32  	%r127, %r12, 3;
	setp.eq.s32 	%p4, %r127, 3;
	mov.u32 	%r289, %r307;
	@%p4 bra 	$L__BB0_5;
	add.s32 	%r129, %r12, 1;
	and.b32  	%r13, %r129, 3;
	mov.b32 	%r288, 0;
	mov.u32 	%r289, %r307;
$L__BB0_4:
	.pragma "nounroll";
	cvt.u64.u32 	%rd19, %r289;
	add.s64 	%rd20, %rd19, %rd5;
	shl.b64 	%rd21, %rd20, 2;
	add.s64 	%rd22, %rd2, %rd21;
	ld.global.nc.f32 	%f51, [%rd22];
	shl.b32 	%r130, %r289, 2;
	mov.u32 	%r131, smem;
	add.s32 	%r132, %r131, %r130;
	st.shared.f32 	[%r132], %f51;
	add.s64 	%rd23, %rd1, %rd21;
	ld.global.nc.f32 	%f52, [%rd23];
	add.s32 	%r133, %r5, %r130;
	st.shared.f32 	[%r133], %f52;
	add.s32 	%r289, %r289, %r10;
	add.s32 	%r288, %r288, 1;
	setp.ne.s32 	%p5, %r288, %r13;
	@%p5 bra 	$L__BB0_4;
$L__BB0_5:
	setp.lt.u32 	%p6, %r12, 3;
	@%p6 bra 	$L__BB0_8;
	mov.u32 	%r135, smem;
	shl.b32 	%r139, %r10, 2;
$L__BB0_7:
	cvt.u64.u32 	%rd24, %r289;
	add.s64 	%rd25, %rd24, %rd5;
	shl.b64 	%rd26, %rd25, 2;
	add.s64 	%rd27, %rd2, %rd26;
	ld.global.nc.f32 	%f53, [%rd27];
	shl.b32 	%r134, %r289, 2;
	add.s32 	%r136, %r135, %r134;
	st.shared.f32 	[%r136], %f53;
	add.s64 	%rd28, %rd1, %rd26;
	ld.global.nc.f32 	%f54, [%rd28];
	add.s32 	%r137, %r5, %r134;
	st.shared.f32 	[%r137], %f54;
	add.s32 	%r138, %r289, %r10;
	cvt.u64.u32 	%rd29, %r138;
	add.s64 	%rd30, %rd29, %rd5;
	shl.b64 	%rd31, %rd30, 2;
	add.s64 	%rd32, %rd2, %rd31;
	ld.global.nc.f32 	%f55, [%rd32];
	add.s32 	%r140, %r136, %r139;
	st.shared.f32 	[%r140], %f55;
	add.s64 	%rd33, %rd1, %rd31;
	ld.global.nc.f32 	%f56, [%rd33];
	add.s32 	%r141, %r137, %r139;
	st.shared.f32 	[%r141], %f56;
	add.s32 	%r142, %r138, %r10;
	cvt.u64.u32 	%rd34, %r142;
	add.s64 	%rd35, %rd34, %rd5;
	shl.b64 	%rd36, %rd35, 2;
	add.s64 	%rd37, %rd2, %rd36;
	ld.global.nc.f32 	%f57, [%rd37];
	add.s32 	%r143, %r140, %r139;
	st.shared.f32 	[%r143], %f57;
	add.s64 	%rd38, %rd1, %rd36;
	ld.global.nc.f32 	%f58, [%rd38];
	add.s32 	%r144, %r141, %r139;
	st.shared.f32 	[%r144], %f58;
	add.s32 	%r145, %r142, %r10;
	cvt.u64.u32 	%rd39, %r145;
	add.s64 	%rd40, %rd39, %rd5;
	shl.b64 	%rd41, %rd40, 2;
	add.s64 	%rd42, %rd2, %rd41;
	ld.global.nc.f32 	%f59, [%rd42];
	add.s32 	%r146, %r143, %r139;
	st.shared.f32 	[%r146], %f59;
	add.s64 	%rd43, %rd1, %rd41;
	ld.global.nc.f32 	%f60, [%rd43];
	add.s32 	%r147, %r144, %r139;
	st.shared.f32 	[%r147], %f60;
	add.s32 	%r289, %r145, %r10;
	setp.lt.s32 	%p7, %r289, %r11;
	@%p7 bra 	$L__BB0_7;
$L__BB0_8:
	add.s32 	%r21, %r5, %r6;
	bar.sync 	0;
	mul.lo.s32 	%r22, %r4, %r3;
	setp.ge.s32 	%p8, %r307, %r22;
	@%p8 bra 	$L__BB0_28;
	setp.lt.s32 	%p9, %r102, 1;
	@%p9 bra 	$L__BB0_23;
	add.s32 	%r23, %r102, -1;
	and.b32  	%r24, %r102, 7;
	and.b32  	%r25, %r102, 3;
	and.b32  	%r26, %r102, 2147483640;
	and.b32  	%r27, %r102, 1;
	mov.u32 	%r291, %r307;
$L__BB0_11:
	setp.lt.u32 	%p15, %r23, 7;
	div.s32 	%r29, %r291, %r4;
	mul.lo.s32 	%r193, %r29, %r4;
	sub.s32 	%r30, %r291, %r193;
	mul.lo.s32 	%r31, %r29, %r102;
	mul.lo.s32 	%r32, %r30, %r102;
	mov.f32 	%f239, 0f00000000;
	mov.b32 	%r294, 0;
	@%p15 bra 	$L__BB0_14;
	mov.f32 	%f239, 0f00000000;
	mov.b32 	%r292, 0;
$L__BB0_13:
	.pragma "nounroll";
	add.s32 	%r195, %r292, %r31;
	cvt.s64.s32 	%rd44, %r195;
	add.s64 	%rd45, %rd44, %rd4;
	shl.b64 	%rd46, %rd45, 2;
	add.s64 	%rd47, %rd3, %rd46;
	ld.global.nc.f32 	%f64, [%rd47];
	add.s32 	%r196, %r292, %r32;
	shl.b32 	%r197, %r196, 2;
	mov.u32 	%r198, smem;
	add.s32 	%r199, %r198, %r197;
	ld.shared.f32 	%f65, [%r199];
	fma.rn.f32 	%f66, %f64, %f65, %f239;
	ld.global.nc.f32 	%f67, [%rd47+4];
	ld.shared.f32 	%f68, [%r199+4];
	fma.rn.f32 	%f69, %f67, %f68, %f66;
	ld.global.nc.f32 	%f70, [%rd47+8];
	ld.shared.f32 	%f71, [%r199+8];
	fma.rn.f32 	%f72, %f70, %f71, %f69;
	ld.global.nc.f32 	%f73, [%rd47+12];
	ld.shared.f32 	%f74, [%r199+12];
	fma.rn.f32 	%f75, %f73, %f74, %f72;
	ld.global.nc.f32 	%f76, [%rd47+16];
	ld.shared.f32 	%f77, [%r199+16];
	fma.rn.f32 	%f78, %f76, %f77, %f75;
	ld.global.nc.f32 	%f79, [%rd47+20];
	ld.shared.f32 	%f80, [%r199+20];
	fma.rn.f32 	%f81, %f79, %f80, %f78;
	ld.global.nc.f32 	%f82, [%rd47+24];
	ld.shared.f32 	%f83, [%r199+24];
	fma.rn.f32 	%f84, %f82, %f83, %f81;
	ld.global.nc.f32 	%f85, [%rd47+28];
	ld.shared.f32 	%f86, [%r199+28];
	fma.rn.f32 	%f239, %f85, %f86, %f84;
	add.s32 	%r292, %r292, 8;
	setp.ne.s32 	%p16, %r292, %r26;
	mov.u32 	%r294, %r26;
	@%p16 bra 	$L__BB0_13;
$L__BB0_14:
	setp.eq.s32 	%p17, %r24, 0;
	@%p17 bra 	$L__BB0_22;
	add.s32 	%r200, %r24, -1;
	setp.lt.u32 	%p18, %r200, 3;
	@%p18 bra 	$L__BB0_17;
	add.s32 	%r201, %r294, %r31;
	cvt.s64.s32 	%rd48, %r201;
	add.s64 	%rd49, %rd48, %rd4;
	shl.b64 	%rd50, %rd49, 2;
	add.s64 	%rd51, %rd3, %rd50;
	ld.global.nc.f32 	%f88, [%rd51];
	add.s32 	%r202, %r294, %r32;
	shl.b32 	%r203, %r202, 2;
	mov.u32 	%r204, smem;
	add.s32 	%r205, %r204, %r203;
	ld.shared.f32 	%f89, [%r205];
	fma.rn.f32 	%f90, %f88, %f89, %f239;
	ld.global.nc.f32 	%f91, [%rd51+4];
	ld.shared.f32 	%f92, [%r205+4];
	fma.rn.f32 	%f93, %f91, %f92, %f90;
	ld.global.nc.f32 	%f94, [%rd51+8];
	ld.shared.f32 	%f95, [%r205+8];
	fma.rn.f32 	%f96, %f94, %f95, %f93;
	ld.global.nc.f32 	%f97, [%rd51+12];
	ld.shared.f32 	%f98, [%r205+12];
	fma.rn.f32 	%f239, %f97, %f98, %f96;
	add.s32 	%r294, %r294, 4;
$L__BB0_17:
	setp.eq.s32 	%p19, %r25, 0;
	@%p19 bra 	$L__BB0_22;
	setp.eq.s32 	%p20, %r25, 1;
	@%p20 bra 	$L__BB0_20;
	add.s32 	%r206, %r294, %r31;
	cvt.s64.s32 	%rd52, %r206;
	add.s64 	%rd53, %rd52, %rd4;
	shl.b64 	%rd54, %rd53, 2;
	add.s64 	%rd55, %rd3, %rd54;
	ld.global.nc.f32 	%f100, [%rd55];
	add.s32 	%r207, %r294, %r32;
	shl.b32 	%r208, %r207, 2;
	mov.u32 	%r209, smem;
	add.s32 	%r210, %r209, %r208;
	ld.shared.f32 	%f101, [%r210];
	fma.rn.f32 	%f102, %f100, %f101, %f239;
	ld.global.nc.f32 	%f103, [%rd55+4];
	ld.shared.f32 	%f104, [%r210+4];
	fma.rn.f32 	%f239, %f103, %f104, %f102;
	add.s32 	%r294, %r294, 2;
$L__BB0_20:
	setp.eq.s32 	%p21, %r27, 0;
	@%p21 bra 	$L__BB0_22;
	add.s32 	%r211, %r294, %r31;
	cvt.s64.s32 	%rd56, %r211;
	add.s64 	%rd57, %rd56, %rd4;
	shl.b64 	%rd58, %rd57, 2;
	add.s64 	%rd59, %rd3, %rd58;
	ld.global.nc.f32 	%f105, [%rd59];
	add.s32 	%r212, %r294, %r32;
	shl.b32 	%r213, %r212, 2;
	mov.u32 	%r214, smem;
	add.s32 	%r215, %r214, %r213;
	ld.shared.f32 	%f106, [%r215];
	fma.rn.f32 	%f239, %f105, %f106, %f239;
$L__BB0_22:
	mad.lo.s32 	%r216, %r29, %r104, %r30;
	shl.b32 	%r217, %r216, 2;
	add.s32 	%r218, %r21, %r217;
	st.shared.f32 	[%r218], %f239;
	add.s32 	%r291, %r291, %r10;
	setp.lt.s32 	%p22, %r291, %r22;
	@%p22 bra 	$L__BB0_11;
	bra.uni 	$L__BB0_28;
$L__BB0_23:
	add.s32 	%r148, %r307, %r10;
	max.u32 	%r149, %r22, %r148;
	setp.lt.u32 	%p10, %r148, %r22;
	selp.u32 	%r150, 1, 0, %p10;
	add.s32 	%r151, %r148, %r150;
	sub.s32 	%r152, %r149, %r151;
	div.u32 	%r153, %r152, %r10;
	add.s32 	%r41, %r153, %r150;
	and.b32  	%r154, %r41, 3;
	setp.eq.s32 	%p11, %r154, 3;
	mov.u32 	%r298, %r307;
	@%p11 bra 	$L__BB0_26;
	add.s32 	%r156, %r41, 1;
	and.b32  	%r42, %r156, 3;
	mov.b32 	%r297, 0;
	mov.u32 	%r298, %r307;
$L__BB0_25:
	.pragma "nounroll";
	div.s32 	%r157, %r298, %r4;
	mul.lo.s32 	%r158, %r157, %r4;
	sub.s32 	%r159, %r298, %r158;
	mad.lo.s32 	%r160, %r157, %r104, %r159;
	shl.b32 	%r161, %r160, 2;
	add.s32 	%r162, %r21, %r161;
	mov.b32 	%r163, 0;
	st.shared.u32 	[%r162], %r163;
	add.s32 	%r298, %r298, %r10;
	add.s32 	%r297, %r297, 1;
	setp.ne.s32 	%p12, %r297, %r42;
	@%p12 bra 	$L__BB0_25;
$L__BB0_26:
	setp.lt.u32 	%p13, %r41, 3;
	@%p13 bra 	$L__BB0_28;
$L__BB0_27:
	div.s32 	%r164, %r298, %r4;
	mul.lo.s32 	%r165, %r164, %r4;
	sub.s32 	%r166, %r298, %r165;
	mad.lo.s32 	%r167, %r164, %r104, %r166;
	shl.b32 	%r168, %r167, 2;
	add.s32 	%r169, %r21, %r168;
	mov.b32 	%r170, 0;
	st.shared.u32 	[%r169], %r170;
	add.s32 	%r171, %r298, %r10;
	div.s32 	%r172, %r171, %r4;
	mul.lo.s32 	%r173, %r172, %r4;
	sub.s32 	%r174, %r171, %r173;
	mad.lo.s32 	%r175, %r172, %r104, %r174;
	shl.b32 	%r176, %r175, 2;
	add.s32 	%r177, %r21, %r176;
	st.shared.u32 	[%r177], %r170;
	add.s32 	%r178, %r171, %r10;
	div.s32 	%r179, %r178, %r4;
	mul.lo.s32 	%r180, %r179, %r4;
	sub.s32 	%r181, %r178, %r180;
	mad.lo.s32 	%r182, %r179, %r104, %r181;
	shl.b32 	%r183, %r182, 2;
	add.s32 	%r184, %r21, %r183;
	st.shared.u32 	[%r184], %r170;
	add.s32 	%r185, %r178, %r10;
	div.s32 	%r186, %r185, %r4;
	mul.lo.s32 	%r187, %r186, %r4;
	sub.s32 	%r188, %r185, %r187;
	mad.lo.s32 	%r189, %r186, %r104, %r188;
	shl.b32 	%r190, %r189, 2;
	add.s32 	%r191, %r21, %r190;
	st.shared.u32 	[%r191], %r170;
	add.s32 	%r298, %r185, %r10;
	setp.lt.s32 	%p14, %r298, %r22;
	@%p14 bra 	$L__BB0_27;
$L__BB0_28:
	add.s32 	%r50, %r21, %r7;
	add.s32 	%r51, %r50, %r8;
	bar.sync 	0;
	setp.ge.s32 	%p23, %r307, %r3;
	@%p23 bra 	$L__BB0_51;
	and.b32  	%r52, %r4, 7;
	and.b32  	%r53, %r4, 3;
	cvt.s64.s32 	%rd6, %r1;
	cvta.to.global.u64 	%rd7, %rd15;
	cvta.to.global.u64 	%rd8, %rd14;
	mov.u32 	%r300, %r307;
$L__BB0_30:
	setp.lt.s32 	%p24, %r4, 1;
	cvt.u64.u32 	%rd60, %r300;
	add.s64 	%rd61, %rd60, %rd6;
	shl.b64 	%rd62, %rd61, 2;
	add.s64 	%rd9, %rd8, %rd62;
	ld.global.f32 	%f13, [%rd9];
	add.s64 	%rd10, %rd7, %rd62;
	ld.global.f32 	%f14, [%rd10];
	mov.f32 	%f247, 0fF149F2CA;
	@%p24 bra 	$L__BB0_42;
	add.s32 	%r220, %r4, -1;
	setp.lt.u32 	%p25, %r220, 7;
	mul.lo.s32 	%r55, %r300, %r104;
	mov.f32 	%f247, 0fF149F2CA;
	mov.b32 	%r303, 0;
	@%p25 bra 	$L__BB0_34;
	mov.f32 	%f247, 0fF149F2CA;
	mov.b32 	%r301, 0;
$L__BB0_33:
	.pragma "nounroll";
	add.s32 	%r222, %r301, %r55;
	shl.b32 	%r223, %r222, 2;
	add.s32 	%r224, %r21, %r223;
	ld.shared.f32 	%f111, [%r224];
	setp.gt.f32 	%p26, %f111, %f247;
	selp.f32 	%f112, %f111, %f247, %p26;
	ld.shared.f32 	%f113, [%r224+4];
	setp.gt.f32 	%p27, %f113, %f112;
	selp.f32 	%f114, %f113, %f112, %p27;
	ld.shared.f32 	%f115, [%r224+8];
	setp.gt.f32 	%p28, %f115, %f114;
	selp.f32 	%f116, %f115, %f114, %p28;
	ld.shared.f32 	%f117, [%r224+12];
	setp.gt.f32 	%p29, %f117, %f116;
	selp.f32 	%f118, %f117, %f116, %p29;
	ld.shared.f32 	%f119, [%r224+16];
	setp.gt.f32 	%p30, %f119, %f118;
	selp.f32 	%f120, %f119, %f118, %p30;
	ld.shared.f32 	%f121, [%r224+20];
	setp.gt.f32 	%p31, %f121, %f120;
	selp.f32 	%f122, %f121, %f120, %p31;
	ld.shared.f32 	%f123, [%r224+24];
	setp.gt.f32 	%p32, %f123, %f122;
	selp.f32 	%f124, %f123, %f122, %p32;
	ld.shared.f32 	%f125, [%r224+28];
	setp.gt.f32 	%p33, %f125, %f124;
	selp.f32 	%f247, %f125, %f124, %p33;
	add.s32 	%r301, %r301, 8;
	and.b32  	%r303, %r4, 2147483640;
	setp.ne.s32 	%p34, %r301, %r303;
	@%p34 bra 	$L__BB0_33;
$L__BB0_34:
	setp.eq.s32 	%p35, %r52, 0;
	@%p35 bra 	$L__BB0_42;
	add.s32 	%r225, %r52, -1;
	setp.lt.u32 	%p36, %r225, 3;
	@%p36 bra 	$L__BB0_37;
	add.s32 	%r226, %r303, %r55;
	shl.b32 	%r227, %r226, 2;
	add.s32 	%r228, %r21, %r227;
	ld.shared.f32 	%f127, [%r228];
	setp.gt.f32 	%p37, %f127, %f247;
	selp.f32 	%f128, %f127, %f247, %p37;
	ld.shared.f32 	%f129, [%r228+4];
	setp.gt.f32 	%p38, %f129, %f128;
	selp.f32 	%f130, %f129, %f128, %p38;
	ld.shared.f32 	%f131, [%r228+8];
	setp.gt.f32 	%p39, %f131, %f130;
	selp.f32 	%f132, %f131, %f130, %p39;
	ld.shared.f32 	%f133, [%r228+12];
	setp.gt.f32 	%p40, %f133, %f132;
	selp.f32 	%f247, %f133, %f132, %p40;
	add.s32 	%r303, %r303, 4;
$L__BB0_37:
	setp.eq.s32 	%p41, %r53, 0;
	@%p41 bra 	$L__BB0_42;
	setp.eq.s32 	%p42, %r53, 1;
	@%p42 bra 	$L__BB0_40;
	add.s32 	%r229, %r303, %r55;
	shl.b32 	%r230, %r229, 2;
	add.s32 	%r231, %r21, %r230;
	ld.shared.f32 	%f135, [%r231];
	setp.gt.f32 	%p43, %f135, %f247;
	selp.f32 	%f136, %f135, %f247, %p43;
	ld.shared.f32 	%f137, [%r231+4];
	setp.gt.f32 	%p44, %f137, %f136;
	selp.f32 	%f247, %f137, %f136, %p44;
	add.s32 	%r303, %r303, 2;
$L__BB0_40:
	and.b32  	%r232, %r4, 1;
	setp.eq.b32 	%p45, %r232, 1;
	not.pred 	%p46, %p45;
	@%p46 bra 	$L__BB0_42;
	add.s32 	%r233, %r303, %r55;
	shl.b32 	%r234, %r233, 2;
	add.s32 	%r235, %r21, %r234;
	ld.shared.f32 	%f138, [%r235];
	setp.gt.f32 	%p47, %f138, %f247;
	selp.f32 	%f247, %f138, %f247, %p47;
$L__BB0_42:
	setp.gt.f32 	%p49, %f247, %f13;
	selp.f32 	%f27, %f247, %f13, %p49;
	mov.f32 	%f251, 0f00000000;
	@%p24 bra 	$L__BB0_50;
	add.s32 	%r237, %r4, -1;
	setp.lt.u32 	%p50, %r237, 3;
	mul.lo.s32 	%r64, %r300, %r104;
	mov.f32 	%f251, 0f00000000;
	mov.b32 	%r306, 0;
	@%p50 bra 	$L__BB0_46;
	mov.f32 	%f251, 0f00000000;
	mov.b32 	%r305, 0;
$L__BB0_45:
	add.s32 	%r239, %r305, %r64;
	shl.b32 	%r240, %r239, 2;
	add.s32 	%r241, %r21, %r240;
	ld.shared.f32 	%f143, [%r241];
	sub.f32 	%f144, %f143, %f27;
	mul.f32 	%f145, %f144, 0f3FB8AA3B;
	ex2.approx.f32 	%f146, %f145;
	st.shared.f32 	[%r241], %f146;
	add.f32 	%f147, %f251, %f146;
	ld.shared.f32 	%f148, [%r241+4];
	sub.f32 	%f149, %f148, %f27;
	mul.f32 	%f150, %f149, 0f3FB8AA3B;
	ex2.approx.f32 	%f151, %f150;
	st.shared.f32 	[%r241+4], %f151;
	add.f32 	%f152, %f147, %f151;
	ld.shared.f32 	%f153, [%r241+8];
	sub.f32 	%f154, %f153, %f27;
	mul.f32 	%f155, %f154, 0f3FB8AA3B;
	ex2.approx.f32 	%f156, %f155;
	st.shared.f32 	[%r241+8], %f156;
	add.f32 	%f157, %f152, %f156;
	ld.shared.f32 	%f158, [%r241+12];
	sub.f32 	%f159, %f158, %f27;
	mul.f32 	%f160, %f159, 0f3FB8AA3B;
	ex2.approx.f32 	%f161, %f160;
	st.shared.f32 	[%r241+12], %f161;
	add.f32 	%f251, %f157, %f161;
	add.s32 	%r305, %r305, 4;
	and.b32  	%r306, %r4, 2147483644;
	setp.ne.s32 	%p51, %r305, %r306;
	@%p51 bra 	$L__BB0_45;
$L__BB0_46:
	setp.eq.s32 	%p52, %r53, 0;
	@%p52 bra 	$L__BB0_50;
	setp.eq.s32 	%p53, %r53, 1;
	add.s32 	%r242, %r306, %r64;
	shl.b32 	%r243, %r242, 2;
	add.s32 	%r69, %r21, %r243;
	ld.shared.f32 	%f162, [%r69];
	sub.f32 	%f163, %f162, %f27;
	mul.f32 	%f164, %f163, 0f3FB8AA3B;
	ex2.approx.f32 	%f165, %f164;
	st.shared.f32 	[%r69], %f165;
	add.f32 	%f251, %f251, %f165;
	@%p53 bra 	$L__BB0_50;
	setp.eq.s32 	%p54, %r53, 2;
	ld.shared.f32 	%f166, [%r69+4];
	sub.f32 	%f167, %f166, %f27;
	mul.f32 	%f168, %f167, 0f3FB8AA3B;
	ex2.approx.f32 	%f169, %f168;
	st.shared.f32 	[%r69+4], %f169;
	add.f32 	%f251, %f251, %f169;
	@%p54 bra 	$L__BB0_50;
	ld.shared.f32 	%f170, [%r69+8];
	sub.f32 	%f171, %f170, %f27;
	mul.f32 	%f172, %f171, 0f3FB8AA3B;
	ex2.approx.f32 	%f173, %f172;
	st.shared.f32 	[%r69+8], %f173;
	add.f32 	%f251, %f251, %f173;
$L__BB0_50:
	sub.f32 	%f174, %f13, %f27;
	mul.f32 	%f175, %f174, 0f3FB8AA3B;
	ex2.approx.f32 	%f176, %f175;
	mul.f32 	%f177, %f14, %f176;
	add.f32 	%f178, %f251, %f177;
	st.global.f32 	[%rd9], %f27;
	st.global.f32 	[%rd10], %f178;
	setp.gt.f32 	%p55, %f178, 0f0DA24260;
	div.rn.f32 	%f179, %f177, %f178;
	selp.f32 	%f180, %f179, 0f00000000, %p55;
	rcp.rn.f32 	%f181, %f178;
	selp.f32 	%f182, %f181, 0f00000000, %p55;
	shl.b32 	%r244, %r300, 2;
	add.s32 	%r245, %r50, %r244;
	st.shared.f32 	[%r245], %f180;
	add.s32 	%r246, %r51, %r244;
	st.shared.f32 	[%r246], %f182;
	add.s32 	%r300, %r300, %r10;
	setp.lt.s32 	%p56, %r300, %r3;
	@%p56 bra 	$L__BB0_30;
$L__BB0_51:
	bar.sync 	0;
	mul.lo.s32 	%r71, %r3, %r102;
	setp.ge.s32 	%p57, %r307, %r71;
	@%p57 bra 	$L__BB0_66;
	ld.param.u64 	%rd66, [_Z30flashAttentionFwdKernelInplacePKfS0_S0_PfS1_S1_iiii_param_3];
	add.s32 	%r72, %r4, -1;
	and.b32  	%r73, %r4, 7;
	add.s32 	%r74, %r73, -1;
	and.b32  	%r75, %r4, 3;
	and.b32  	%r76, %r4, 2147483640;
	and.b32  	%r77, %r4, 1;
	neg.s32 	%r78, %r76;
	mov.u32 	%r247, smem;
	add.s32 	%r79, %r247, %r6;
	shl.b32 	%r80, %r102, 5;
	shl.b32 	%r81, %r102, 3;
	shl.b32 	%r82, %r102, 2;
	cvta.to.global.u64 	%rd11, %rd66;
$L__BB0_53:
	setp.lt.s32 	%p58, %r4, 1;
	div.s32 	%r84, %r307, %r102;
	mul.lo.s32 	%r248, %r84, %r102;
	sub.s32 	%r85, %r307, %r248;
	shl.b32 	%r249, %r84, 2;
	add.s32 	%r250, %r50, %r249;
	ld.shared.f32 	%f36, [%r250];
	add.s32 	%r251, %r51, %r249;
	ld.shared.f32 	%f37, [%r251];
	cvt.s64.s32 	%rd63, %r307;
	add.s64 	%rd64, %rd63, %rd4;
	shl.b64 	%rd65, %rd64, 2;
	add.s64 	%rd12, %rd11, %rd65;
	ld.global.f32 	%f38, [%rd12];
	mov.f32 	%f259, 0f00000000;
	@%p58 bra 	$L__BB0_65;
	setp.lt.u32 	%p59, %r72, 7;
	mul.lo.s32 	%r86, %r84, %r104;
	mov.f32 	%f259, 0f00000000;
	mov.b32 	%r312, 0;
	@%p59 bra 	$L__BB0_57;
	shl.b32 	%r253, %r85, 2;
	add.s32 	%r309, %r79, %r253;
	shl.b32 	%r254, %r84, 2;
	add.s32 	%r255, %r81, %r254;
	mov.u32 	%r256, smem;
	mad.lo.s32 	%r257, %r104, %r255, %r256;
	add.s32 	%r308, %r257, 16;
	mov.f32 	%f259, 0f00000000;
	mov.u32 	%r310, %r78;
$L__BB0_56:
	.pragma "nounroll";
	ld.shared.f32 	%f187, [%r308+-16];
	ld.shared.f32 	%f188, [%r309];
	fma.rn.f32 	%f189, %f187, %f188, %f259;
	ld.shared.f32 	%f190, [%r308+-12];
	add.s32 	%r258, %r309, %r82;
	ld.shared.f32 	%f191, [%r258];
	fma.rn.f32 	%f192, %f190, %f191, %f189;
	ld.shared.f32 	%f193, [%r308+-8];
	add.s32 	%r259, %r258, %r82;
	ld.shared.f32 	%f194, [%r259];
	fma.rn.f32 	%f195, %f193, %f194, %f192;
	ld.shared.f32 	%f196, [%r308+-4];
	add.s32 	%r260, %r259, %r82;
	ld.shared.f32 	%f197, [%r260];
	fma.rn.f32 	%f198, %f196, %f197, %f195;
	ld.shared.f32 	%f199, [%r308];
	add.s32 	%r261, %r260, %r82;
	ld.shared.f32 	%f200, [%r261];
	fma.rn.f32 	%f201, %f199, %f200, %f198;
	ld.shared.f32 	%f202, [%r308+4];
	add.s32 	%r262, %r261, %r82;
	ld.shared.f32 	%f203, [%r262];
	fma.rn.f32 	%f204, %f202, %f203, %f201;
	ld.shared.f32 	%f205, [%r308+8];
	add.s32 	%r263, %r262, %r82;
	ld.shared.f32 	%f206, [%r263];
	fma.rn.f32 	%f207, %f205, %f206, %f204;
	ld.shared.f32 	%f208, [%r308+12];
	add.s32 	%r264, %r263, %r82;
	ld.shared.f32 	%f209, [%r264];
	fma.rn.f32 	%f259, %f208, %f209, %f207;
	add.s32 	%r310, %r310, 8;
	add.s32 	%r309, %r309, %r80;
	add.s32 	%r308, %r308, 32;
	setp.ne.s32 	%p60, %r310, 0;
	mov.u32 	%r312, %r76;
	@%p60 bra 	$L__BB0_56;
$L__BB0_57:
	setp.eq.s32 	%p61, %r73, 0;
	@%p61 bra 	$L__BB0_65;
	setp.lt.u32 	%p62, %r74, 3;
	@%p62 bra 	$L__BB0_60;
	add.s32 	%r265, %r312, %r86;
	shl.b32 	%r266, %r265, 2;
	add.s32 	%r267, %r21, %r266;
	ld.shared.f32 	%f211, [%r267];
	mad.lo.s32 	%r268, %r312, %r102, %r85;
	shl.b32 	%r269, %r268, 2;
	add.s32 	%r270, %r5, %r269;
	ld.shared.f32 	%f212, [%r270];
	fma.rn.f32 	%f213, %f211, %f212, %f259;
	ld.shared.f32 	%f214, [%r267+4];
	add.s32 	%r271, %r270, %r82;
	ld.shared.f32 	%f215, [%r271];
	fma.rn.f32 	%f216, %f214, %f215, %f213;
	ld.shared.f32 	%f217, [%r267+8];
	add.s32 	%r272, %r271, %r82;
	ld.shared.f32 	%f218, [%r272];
	fma.rn.f32 	%f219, %f217, %f218, %f216;
	ld.shared.f32 	%f220, [%r267+12];
	add.s32 	%r273, %r272, %r82;
	ld.shared.f32 	%f221, [%r273];
	fma.rn.f32 	%f259, %f220, %f221, %f219;
	add.s32 	%r312, %r312, 4;
$L__BB0_60:
	setp.eq.s32 	%p63, %r75, 0;
	@%p63 bra 	$L__BB0_65;
	setp.eq.s32 	%p64, %r75, 1;
	@%p64 bra 	$L__BB0_63;
	add.s32 	%r274, %r312, %r86;
	shl.b32 	%r275, %r274, 2;
	add.s32 	%r276, %r21, %r275;
	ld.shared.f32 	%f223, [%r276];
	mad.lo.s32 	%r277, %r312, %r102, %r85;
	shl.b32 	%r278, %r277, 2;
	add.s32 	%r279, %r5, %r278;
	ld.shared.f32 	%f224, [%r279];
	fma.rn.f32 	%f225, %f223, %f224, %f259;
	ld.shared.f32 	%f226, [%r276+4];
	add.s32 	%r280, %r279, %r82;
	ld.shared.f32 	%f227, [%r280];
	fma.rn.f32 	%f259, %f226, %f227, %f225;
	add.s32 	%r312, %r312, 2;
$L__BB0_63:
	setp.eq.s32 	%p65, %r77, 0;
	@%p65 bra 	$L__BB0_65;
	add.s32 	%r281, %r312, %r86;
	shl.b32 	%r282, %r281, 2;
	add.s32 	%r283, %r21, %r282;
	ld.shared.f32 	%f228, [%r283];
	mad.lo.s32 	%r284, %r312, %r102, %r85;
	shl.b32 	%r285, %r284, 2;
	add.s32 	%r286, %r5, %r285;
	ld.shared.f32 	%f229, [%r286];
	fma.rn.f32 	%f259, %f228, %f229, %f259;
$L__BB0_65:
	mul.f32 	%f230, %f37, %f259;
	fma.rn.f32 	%f231, %f36, %f38, %f230;
	st.global.f32 	[%rd12], %f231;
	add.s32 	%r307, %r307, %r10;
	setp.lt.s32 	%p66, %r307, %r71;
	@%p66 bra 	$L__BB0_53;
$L__BB0_66:
	ret;

}


// ===== COMPILED SASS (sm_100) =====

	.target	sm_100

	.elftype	@"ET_EXEC"


//--------------------- .note.nv.tkinfo           --------------------------
	.section	.note.nv.tkinfo,"",@"SHT_NOTE"
	.sectionflags	@"SHF_NOTE_NV_TKINFO"
	.tkinfo
        /*0018*/ 	.word	0x00000002
        /*0030*/ 	.string	""
        /*0030*/ 	.string	"ptxas"
        /*0030*/ 	.string	"Cuda compilation tools, release 13.0, V13.0.88"
        /*0030*/ 	.string	"Build cuda_13.0.r13.0/compiler.36424714_0"
        /*0030*/ 	.string	"-arch sm_100 -m 64 "



//--------------------- .note.nv.cuinfo           --------------------------
	.section	.note.nv.cuinfo,"",@"SHT_NOTE"
	.sectionflags	@"SHF_NOTE_NV_CUINFO"
        /*0018*/ 	.short	0x0002
        /*001a*/ 	.short	0x0064
        /*001c*/ 	.short	0x0082
	.zero		2


//--------------------- .nv.info                  --------------------------
	.section	.nv.info,"",@"SHT_CUDA_INFO"
	.align	4


	//----- nvinfo : EIATTR_REGCOUNT
	.align		4
        /*0000*/ 	.byte	0x04, 0x2f
        /*0002*/ 	.short	(.L_1 - .L_0)
	.align		4
.L_0:
        /*0004*/ 	.word	index@(_Z30flashAttentionFwdKernelInplacePKfS0_S0_PfS1_S1_iiii)
        /*0008*/ 	.word	0x00000020


	//----- nvinfo : EIATTR_FRAME_SIZE
	.align		4
.L_1:
        /*000c*/ 	.byte	0x04, 0x11
        /*000e*/ 	.short	(.L_3 - .L_2)
	.align		4
.L_2:
        /*0010*/ 	.word	index@($__internal_1_$__cuda_sm3x_div_rn_noftz_f32_slowpath)
        /*0014*/ 	.word	0x00000000


	//----- nvinfo : EIATTR_FRAME_SIZE
	.align		4
.L_3:
        /*0018*/ 	.byte	0x04, 0x11
        /*001a*/ 	.short	(.L_5 - .L_4)
	.align		4
.L_4:
        /*001c*/ 	.word	index@($__internal_0_$__cuda_sm20_rcp_rn_f32_slowpath)
        /*0020*/ 	.word	0x00000000


	//----- nvinfo : EIATTR_FRAME_SIZE
	.align		4
.L_5:
        /*0024*/ 	.byte	0x04, 0x11
        /*0026*/ 	.short	(.L_7 - .L_6)
	.align		4
.L_6:
        /*0028*/ 	.word	index@(_Z30flashAttentionFwdKernelInplacePKfS0_S0_PfS1_S1_iiii)
        /*002c*/ 	.word	0x00000000


	//----- nvinfo : EIATTR_MIN_STACK_SIZE
	.align		4
.L_7:
        /*0030*/ 	.byte	0x04, 0x12
        /*0032*/ 	.short	(.L_9 - .L_8)
	.align		4
.L_8:
        /*0034*/ 	.word	index@(_Z30flashAttentionFwdKernelInplacePKfS0_S0_PfS1_S1_iiii)
        /*0038*/ 	.word	0x00000000
.L_9:


//--------------------- .nv.compat                --------------------------
	.section	.nv.compat,"",@"SHT_CUDA_COMPAT_INFO"
	.align	4
        /*0000*/ 	.byte	0x02, 0x09, 0x00, 0x00, 0x02, 0x02, 0x01, 0x00, 0x02, 0x05, 0x05, 0x00, 0x03, 0x07, 0x01, 0x01
        /*0010*/ 	.byte	0x02, 0x03, 0x00, 0x00, 0x02, 0x06, 0x01, 0x00, 0x04, 0x0b, 0x08, 0x00, 0x01, 0x00, 0x00, 0x00
        /*0020*/ 	.byte	0x00, 0x00, 0x00, 0x00


//--------------------- .nv.info._Z30flashAttentionFwdKernelInplacePKfS0_S0_PfS1_S1_iiii --------------------------
	.section	.nv.info._Z30flashAttentionFwdKernelInplacePKfS0_S0_PfS1_S1_iiii,"",@"SHT_CUDA_INFO"
	.sectionflags	@""
	.align	4


	//----- nvinfo : EIATTR_CUDA_API_VERSION
	.align		4
        /*0000*/ 	.byte	0x04, 0x37
        /*0002*/ 	.short	(.L_11 - .L_10)
.L_10:
        /*0004*/ 	.word	0x00000082


	//----- nvinfo : EIATTR_KPARAM_INFO
	.align		4
.L_11:
        /*0008*/ 	.byte	0x04, 0x17
        /*000a*/ 	.short	(.L_13 - .L_12)
.L_12:
        /*000c*/ 	.word	0x00000000
        /*0010*/ 	.short	0x0009
        /*0012*/ 	.short	0x003c
        /*0014*/ 	.byte	0x00, 0xf0, 0x11, 0x00


	//----- nvinfo : EIATTR_KPARAM_INFO
	.align		4
.L_13:
        /*0018*/ 	.byte	0x04, 0x17
        /*001a*/ 	.short	(.L_15 - .L_14)
.L_14:
        /*001c*/ 	.word	0x00000000
        /*0020*/ 	.short	0x0008
        /*0022*/ 	.short	0x0038
        /*0024*/ 	.byte	0x00, 0xf0, 0x11, 0x00


	//----- nvinfo : EIATTR_KPARAM_INFO
	.align		4
.L_15:
        /*0028*/ 	.byte	0x04, 0x17
        /*002a*/ 	.short	(.L_17 - .L_16)
.L_16:
        /*002c*/ 	.word	0x00000000
        /*0030*/ 	.short	0x0007
        /*0032*/ 	.short	0x0034
        /*0034*/ 	.byte	0x00, 0xf0, 0x11, 0x00


	//----- nvinfo : EIATTR_KPARAM_INFO
	.align		4
.L_17:
        /*0038*/ 	.byte	0x04, 0x17
        /*003a*/ 	.short	(.L_19 - .L_18)
.L_18:
        /*003c*/ 	.word	0x00000000
        /*0040*/ 	.short	0x0006
        /*0042*/ 	.short	0x0030
        /*0044*/ 	.byte	0x00, 0xf0, 0x11, 0x00


	//----- nvinfo : EIATTR_KPARAM_INFO
	.align		4
.L_19:
        /*0048*/ 	.byte	0x04, 0x17
        /*004a*/ 	.short	(.L_21 - .L_20)
.L_20:
        /*004c*/ 	.word	0x00000000
        /*0050*/ 	.short	0x0005
        /*0052*/ 	.short	0x0028
        /*0054*/ 	.byte	0x00, 0xf5, 0x21, 0x00


	//----- nvinfo : EIATTR_KPARAM_INFO
	.align		4
.L_21:
        /*0058*/ 	.byte	0x04, 0x17
        /*005a*/ 	.short	(.L_23 - .L_22)
.L_22:
        /*005c*/ 	.word	0x00000000
        /*0060*/ 	.short	0x0004
        /*0062*/ 	.short	0x0020
        /*0064*/ 	.byte	0x00, 0xf5, 0x21, 0x00


	//----- nvinfo : EIATTR_KPARAM_INFO
	.align		4
.L_23:
        /*0068*/ 	.byte	0x04, 0x17
        /*006a*/ 	.short	(.L_25 - .L_24)
.L_24:
        /*006c*/ 	.word	0x00000000
        /*0070*/ 	.short	0x0003
        /*0072*/ 	.short	0x0018
        /*0074*/ 	.byte	0x00, 0xf5, 0x21, 0x00


	//----- nvinfo : EIATTR_KPARAM_INFO
	.align		4
.L_25:
        /*0078*/ 	.byte	0x04, 0x17
        /*007a*/ 	.short	(.L_27 - .L_26)
.L_26:
        /*007c*/ 	.word	0x00000000
        /*0080*/ 	.short	0x0002
        /*0082*/ 	.short	0x0010
        /*0084*/ 	.byte	0x00, 0xf5, 0x21, 0x00


	//----- nvinfo : EIATTR_KPARAM_INFO
	.align		4
.L_27:
        /*0088*/ 	.byte	0x04, 0x17
        /*008a*/ 	.short	(.L_29 - .L_28)
.L_28:
        /*008c*/ 	.word	0x00000000
        /*0090*/ 	.short	0x0001
        /*0092*/ 	.short	0x0008
        /*0094*/ 	.byte	0x00, 0xf5, 0x21, 0x00


	//----- nvinfo : EIATTR_KPARAM_INFO
	.align		4
.L_29:
        /*0098*/ 	.byte	0x04, 0x17
        /*009a*/ 	.short	(.L_31 - .L_30)
.L_30:
        /*009c*/ 	.word	0x00000000
        /*00a0*/ 	.short	0x0000
        /*00a2*/ 	.short	0x0000
        /*00a4*/ 	.byte	0x00, 0xf5, 0x21, 0x00


	//----- nvinfo : EIATTR_SPARSE_MMA_MASK
	.align		4
.L_31:
        /*00a8*/ 	.byte	0x03, 0x50
        /*00aa*/ 	.short	0x0000


	//----- nvinfo : EIATTR_MAXREG_COUNT
	.align		4
        /*00ac*/ 	.byte	0x03, 0x1b
        /*00ae*/ 	.short	0x00ff


	//----- nvinfo : EIATTR_NUM_BARRIERS
	.align		4
        /*00b0*/ 	.byte	0x02, 0x4c
        /*00b2*/ 	.byte	0x01
	.zero		1


	//----- nvinfo : EIATTR_MERCURY_ISA_VERSION
	.align		4
        /*00b4*/ 	.byte	0x03, 0x5f
        /*00b6*/ 	.short	0x0101


	//----- nvinfo : EIATTR_VRC_CTA_INIT_COUNT
	.align		4
        /*00b8*/ 	.byte	0x02, 0x4a
	.zero		1
	.zero		1


	//----- nvinfo : EIATTR_EXIT_INSTR_OFFSETS
	.align		4
        /*00bc*/ 	.byte	0x04, 0x1c
        /*00be*/ 	.short	(.L_33 - .L_32)


	//   ....[0]....
.L_32:
        /*00c0*/ 	.word	0x000000b0


	//   ....[1]....
        /*00c4*/ 	.word	0x00002ed0


	//   ....[2]....
        /*00c8*/ 	.word	0x000038f0


	//----- nvinfo : EIATTR_CRS_STACK_SIZE
	.align		4
.L_33:
        /*00cc*/ 	.byte	0x04, 0x1e
        /*00ce*/ 	.short	(.L_35 - .L_34)
.L_34:
        /*00d0*/ 	.word	0x00000000


	//----- nvinfo : EIATTR_CBANK_PARAM_SIZE
	.align		4
.L_35:
        /*00d4*/ 	.byte	0x03, 0x19
        /*00d6*/ 	.short	0x0040


	//----- nvinfo : EIATTR_PARAM_CBANK
	.align		4
        /*00d8*/ 	.byte	0x04, 0x0a
        /*00da*/ 	.short	(.L_37 - .L_36)
	.align		4
.L_36:
        /*00dc*/ 	.word	index@(.nv.constant0._Z30flashAttentionFwdKernelInplacePKfS0_S0_PfS1_S1_iiii)
        /*00e0*/ 	.short	0x0380
        /*00e2*/ 	.short	0x0040


	//----- nvinfo : EIATTR_SW_WAR
	.align		4
.L_37:
        /*00e4*/ 	.byte	0x04, 0x36
        /*00e6*/ 	.short	(.L_39 - .L_38)
.L_38:
        /*00e8*/ 	.word	0x00000008
.L_39:


//--------------------- .nv.callgraph             --------------------------
	.section	.nv.callgraph,"",@"SHT_CUDA_CALLGRAPH"
	.align	4
	.sectionentsize	8
	.align		4
        /*0000*/ 	.word	0x00000000
	.align		4
        /*0004*/ 	.word	0xffffffff
	.align		4
        /*0008*/ 	.word	0x00000000
	.align		4
        /*000c*/ 	.word	0xfffffffe
	.align		4
        /*0010*/ 	.word	0x00000000
	.align		4
        /*0014*/ 	.word	0xfffffffd
	.align		4
        /*0018*/ 	.word	0x00000000
	.align		4
        /*001c*/ 	.word	0xfffffffc


//--------------------- .text._Z30flashAttentionFwdKernelInplacePKfS0_S0_PfS1_S1_iiii --------------------------
	.section	.text._Z30flashAttentionFwdKernelInplacePKfS0_S0_PfS1_S1_iiii,"ax",@progbits
	.align	128
        .global         _Z30flashAttentionFwdKernelInplacePKfS0_S0_PfS1_S1_iiii
        .type           _Z30flashAttentionFwdKernelInplacePKfS0_S0_PfS1_S1_iiii,@function
        .size           _Z30flashAttentionFwdKernelInplacePKfS0_S0_PfS1_S1_iiii,(.L_x_58 - _Z30flashAttentionFwdKernelInplacePKfS0_S0_PfS1_S1_iiii)
        .other          _Z30flashAttentionFwdKernelInplacePKfS0_S0_PfS1_S1_iiii,@"STO_CUDA_ENTRY STV_DEFAULT"
_Z30flashAttentionFwdKernelInplacePKfS0_S0_PfS1_S1_iiii:
.text._Z30flashAttentionFwdKernelInplacePKfS0_S0_PfS1_S1_iiii:
[----:B------:R-:W-:Y:S08]  /*0000*/  LDC R1, c[0x0][0x37c] ;  /* 0x0000df00ff017b82 */ /* 0x000ff00000000800 */
[----:B------:R-:W0:Y:S01]  /*0010*/  S2UR UR4, SR_CTAID.Y ;  /* 0x00000000000479c3 */ /* 0x000e220000002600 */
[----:B------:R-:W0:Y:S01]  /*0020*/  LDCU.64 UR12, c[0x0][0x3b8] ;  /* 0x00007700ff0c77ac */ /* 0x000e220008000a00 */
[----:B------:R-:W1:Y:S06]  /*0030*/  LDCU UR11, c[0x0][0x3b0] ;  /* 0x00007600ff0b77ac */ /* 0x000e6c0008000800 */
[----:B------:R-:W2:Y:S01]  /*0040*/  S2UR UR5, SR_CTAID.X ;  /* 0x00000000000579c3 */ /* 0x000ea20000002500 */
[----:B0-----:R-:W-:-:S02]  /*0050*/  UIMAD UR4, UR4, UR12, URZ ;  /* 0x0000000c040472a4 */ /* 0x001fc4000f8e02ff */
[----:B--2---:R-:W-:-:S04]  /*0060*/  UIMAD UR5, UR5, UR13, URZ ;  /* 0x0000000d050572a4 */ /* 0x004fc8000f8e02ff */
[----:B------:R-:W-:-:S04]  /*0070*/  UISETP.LT.AND UP0, UPT, UR4, UR5, UPT ;  /* 0x000000050400728c */ /* 0x000fc8000bf01270 */
[----:B------:R-:W-:-:S04]  /*0080*/  USEL UR6, UR4, UR5, !UP0 ;  /* 0x0000000504067287 */ /* 0x000fc8000c000000 */
[----:B-1----:R-:W-:-:S06]  /*0090*/  UISETP.GE.AND UP0, UPT, UR6, UR11, UPT ;  /* 0x0000000b0600728c */ /* 0x002fcc000bf06270 */
[----:B------:R-:W-:-:S13]  /*00a0*/  PLOP3.LUT P0, PT, PT, PT, UP0, 0x80, 0x8 ;  /* 0x000000000008781c */ /* 0x000fda0003f0f008 */
[----:B------:R-:W-:Y:S05]  /*00b0*/  @P0 EXIT ;  /* 0x000000000000094d */ /* 0x000fea0003800000 */
[----:B------:R-:W0:Y:S01]  /*00c0*/  S2R R5, SR_TID.Y ;  /* 0x0000000000057919 */ /* 0x000e220000002200 */
[----:B------:R-:W0:Y:S01]  /*00d0*/  LDCU UR9, c[0x0][0x360] ;  /* 0x00006c00ff0977ac */ /* 0x000e220008000800 */
[----:B------:R-:W1:Y:S01]  /*00e0*/  S2UR UR8, SR_CgaCtaId ;  /* 0x00000000000879c3 */ /* 0x000e620000008800 */
[----:B------:R-:W-:Y:S01]  /*00f0*/  IMAD.U32 R3, RZ, RZ, UR11 ;  /* 0x0000000bff037e24 */ /* 0x000fe2000f8e00ff */
[----:B------:R-:W0:Y:S01]  /*0100*/  S2R R0, SR_TID.X ;  /* 0x0000000000007919 */ /* 0x000e220000002100 */
[----:B------:R-:W2:Y:S01]  /*0110*/  LDCU UR18, c[0x0][0x3b4] ;  /* 0x00007680ff1277ac */ /* 0x000ea20008000800 */
[----:B------:R-:W-:Y:S01]  /*0120*/  IMAD R4, RZ, RZ, -UR5 ;  /* 0x80000005ff047e24 */ /* 0x000fe2000f8e02ff */
[----:B------:R-:W-:Y:S01]  /*0130*/  BSSY.RECONVERGENT B0, `(.L_x_0) ;  /* 0x0000091000007945 */ /* 0x000fe20003800200 */
[----:B------:R-:W-:Y:S01]  /*0140*/  IMAD R2, RZ, RZ, -UR4 ;  /* 0x80000004ff027e24 */ /* 0x000fe2000f8e02ff */
[----:B------:R-:W3:Y:S02]  /*0150*/  LDCU UR10, c[0x0][0x364] ;  /* 0x00006c80ff0a77ac */ /* 0x000ee40008000800 */
[-C--:B------:R-:W-:Y:S01]  /*0160*/  VIADDMNMX R4, R4, R3.reuse, UR13, PT ;  /* 0x0000000d04047e46 */ /* 0x080fe2000b800103 */
[----:B------:R-:W-:Y:S01]  /*0170*/  UMOV UR7, 0x400 ;  /* 0x0000040000077882 */ /* 0x000fe20000000000 */
[----:B------:R-:W-:Y:S01]  /*0180*/  VIADDMNMX R2, R2, R3, UR12, PT ;  /* 0x0000000c02027e46 */ /* 0x000fe2000b800103 */
[----:B------:R-:W4:Y:S03]  /*0190*/  LDCU.64 UR14, c[0x0][0x358] ;  /* 0x00006b00ff0e77ac */ /* 0x000f260008000a00 */
[----:B------:R-:W-:Y:S01]  /*01a0*/  R2UR UR11, R2 ;  /* 0x00000000020b72ca */ /* 0x000fe200000e0000 */
[----:B------:R-:W0:Y:S01]  /*01b0*/  LDCU.64 UR20, c[0x0][0x388] ;  /* 0x00007100ff1477ac */ /* 0x000e220008000a00 */
[----:B--2---:R-:W-:-:S02]  /*01c0*/  UIMAD UR16, UR4, UR18, URZ ;  /* 0x00000012041072a4 */ /* 0x004fc4000f8e02ff */
[----:B------:R-:W-:Y:S02]  /*01d0*/  UIMAD UR6, UR13, UR18, URZ ;  /* 0x000000120d0672a4 */ /* 0x000fe4000f8e02ff */
[----:B-1----:R-:W-:Y:S01]  /*01e0*/  ULEA UR7, UR8, UR7, 0x18 ;  /* 0x0000000708077291 */ /* 0x002fe2000f8ec0ff */
[----:B------:R-:W1:Y:S01]  /*01f0*/  LDCU.64 UR24, c[0x0][0x388] ;  /* 0x00007100ff1877ac */ /* 0x000e620008000a00 */
[----:B------:R-:W2:Y:S01]  /*0200*/  LDCU.64 UR22, c[0x0][0x390] ;  /* 0x00007200ff1677ac */ /* 0x000ea20008000a00 */
[----:B0-----:R-:W-:Y:S01]  /*0210*/  IMAD R5, R5, UR9, R0 ;  /* 0x0000000905057c24 */ /* 0x001fe2000f8e0200 */
[----:B------:R-:W0:Y:S01]  /*0220*/  LDCU.64 UR26, c[0x0][0x390] ;  /* 0x00007200ff1a77ac */ /* 0x000e220008000a00 */
[----:B------:R-:W-:Y:S01]  /*0230*/  IMAD R0, R4, UR18, RZ ;  /* 0x0000001204007c24 */ /* 0x000fe2000f8e02ff */
[----:B------:R-:W-:-:S04]  /*0240*/  USHF.R.S32.HI UR17, URZ, 0x1f, UR16 ;  /* 0x0000001fff117899 */ /* 0x000fc80008011410 */
[----:B------:R-:W-:Y:S01]  /*0250*/  ISETP.GE.AND P0, PT, R5, R0, PT ;  /* 0x000000000500720c */ /* 0x000fe20003f06270 */
[----:B------:R-:W-:Y:S02]  /*0260*/  ULEA UR8, UR6, UR7, 0x2 ;  /* 0x0000000706087291 */ /* 0x000fe4000f8e10ff */
[----:B---3--:R-:W-:-:S10]  /*0270*/  UIMAD UR9, UR9, UR10, URZ ;  /* 0x0000000a090972a4 */ /* 0x008fd4000f8e02ff */
[----:B012-4-:R-:W-:Y:S05]  /*0280*/  @P0 BRA `(.L_x_1) ;  /* 0x0000000400ec0947 */ /* 0x017fea0003800000 */
[----:B------:R-:W0:Y:S01]  /*0290*/  I2F.U32.RP R9, UR9 ;  /* 0x0000000900097d06 */ /* 0x000e220008209000 */
[----:B------:R-:W-:Y:S01]  /*02a0*/  VIADD R7, R5, UR9 ;  /* 0x0000000905077c36 */ /* 0x000fe20008000000 */
[----:B------:R-:W-:Y:S01]  /*02b0*/  ISETP.NE.U32.AND P2, PT, RZ, UR9, PT ;  /* 0x00000009ff007c0c */ /* 0x000fe2000bf45070 */
[----:B------:R-:W-:Y:S01]  /*02c0*/  IMAD R11, RZ, RZ, -UR9 ;  /* 0x80000009ff0b7e24 */ /* 0x000fe2000f8e02ff */
[----:B------:R-:W-:Y:S01]  /*02d0*/  BSSY.RECONVERGENT B1, `(.L_x_2) ;  /* 0x0000033000017945 */ /* 0x000fe20003800200 */
[----:B------:R-:W-:Y:S01]  /*02e0*/  IMAD.U32 R12, RZ, RZ, UR5 ;  /* 0x00000005ff0c7e24 */ /* 0x000fe2000f8e00ff */
[----:B------:R-:W-:Y:S01]  /*02f0*/  ISETP.GE.U32.AND P0, PT, R7, R0, PT ;  /* 0x000000000700720c */ /* 0x000fe20003f06070 */
[----:B------:R-:W-:Y:S01]  /*0300*/  IMAD.MOV.U32 R13, RZ, RZ, R5 ;  /* 0x000000ffff0d7224 */ /* 0x000fe200078e0005 */
[----:B------:R-:W-:Y:S01]  /*0310*/  VIMNMX.U32 R6, PT, PT, R0, R7, !PT ;  /* 0x0000000700067248 */ /* 0x000fe20007fe0000 */
[----:B------:R-:W-:Y:S01]  /*0320*/  IMAD R12, R12, UR18, RZ ;  /* 0x000000120c0c7c24 */ /* 0x000fe2000f8e02ff */
[----:B------:R-:W-:-:S04]  /*0330*/  SEL R8, RZ, 0x1, P0 ;  /* 0x00000001ff087807 */ /* 0x000fc80000000000 */
[----:B------:R-:W-:Y:S01]  /*0340*/  IADD3 R6, PT, PT, R6, -R7, -R8 ;  /* 0x8000000706067210 */ /* 0x000fe20007ffe808 */
[----:B0-----:R-:W0:Y:S01]  /*0350*/  MUFU.RCP R9, R9 ;  /* 0x0000000900097308 */ /* 0x001e220000001000 */
[----:B------:R-:W-:Y:S01]  /*0360*/  SHF.R.S32.HI R20, RZ, 0x1f, R12 ;  /* 0x0000001fff147819 */ /* 0x000fe2000001140c */
[----:B0-----:R-:W-:-:S06]  /*0370*/  VIADD R2, R9, 0xffffffe ;  /* 0x0ffffffe09027836 */ /* 0x001fcc0000000000 */
[----:B------:R0:W1:Y:S02]  /*0380*/  F2I.FTZ.U32.TRUNC.NTZ R3, R2 ;  /* 0x0000000200037305 */ /* 0x000064000021f000 */
[----:B0-----:R-:W-:Y:S02]  /*0390*/  IMAD.MOV.U32 R2, RZ, RZ, RZ ;  /* 0x000000ffff027224 */ /* 0x001fe400078e00ff */
[----:B-1----:R-:W-:-:S04]  /*03a0*/  IMAD R11, R11, R3, RZ ;  /* 0x000000030b0b7224 */ /* 0x002fc800078e02ff */
[----:B------:R-:W-:-:S06]  /*03b0*/  IMAD.HI.U32 R3, R3, R11, R2 ;  /* 0x0000000b03037227 */ /* 0x000fcc00078e0002 */
[----:B------:R-:W-:-:S04]  /*03c0*/  IMAD.HI.U32 R3, R3, R6, RZ ;  /* 0x0000000603037227 */ /* 0x000fc800078e00ff */
[----:B------:R-:W-:-:S04]  /*03d0*/  IMAD.MOV R7, RZ, RZ, -R3 ;  /* 0x000000ffff077224 */ /* 0x000fc800078e0a03 */
[----:B------:R-:W-:-:S05]  /*03e0*/  IMAD R6, R7, UR9, R6 ;  /* 0x0000000907067c24 */ /* 0x000fca000f8e0206 */
[----:B------:R-:W-:-:S13]  /*03f0*/  ISETP.GE.U32.AND P0, PT, R6, UR9, PT ;  /* 0x0000000906007c0c */ /* 0x000fda000bf06070 */
[----:B------:R-:W-:Y:S01]  /*0400*/  @P0 VIADD R6, R6, -UR9 ;  /* 0x8000000906060c36 */ /* 0x000fe20008000000 */
[----:B------:R-:W-:-:S04]  /*0410*/  @P0 IADD3 R3, PT, PT, R3, 0x1, RZ ;  /* 0x0000000103030810 */ /* 0x000fc80007ffe0ff */
[----:B------:R-:W-:-:S13]  /*0420*/  ISETP.GE.U32.AND P1, PT, R6, UR9, PT ;  /* 0x0000000906007c0c */ /* 0x000fda000bf26070 */
[----:B------:R-:W-:Y:S01]  /*0430*/  @P1 VIADD R3, R3, 0x1 ;  /* 0x0000000103031836 */ /* 0x000fe20000000000 */
[----:B------:R-:W-:-:S05]  /*0440*/  @!P2 LOP3.LUT R3, RZ, UR9, RZ, 0x33, !PT ;  /* 0x00000009ff03ac12 */ /* 0x000fca000f8e33ff */
[----:B------:R-:W-:-:S05]  /*0450*/  IMAD.IADD R2, R8, 0x1, R3 ;  /* 0x0000000108027824 */ /* 0x000fca00078e0203 */
[C---:B------:R-:W-:Y:S02]  /*0460*/  LOP3.LUT R3, R2.reuse, 0x3, RZ, 0xc0, !PT ;  /* 0x0000000302037812 */ /* 0x040fe400078ec0ff */
[----:B------:R-:W-:Y:S02]  /*0470*/  ISETP.GE.U32.AND P1, PT, R2, 0x3, PT ;  /* 0x000000030200780c */ /* 0x000fe40003f26070 */
[----:B------:R-:W-:-:S13]  /*0480*/  ISETP.NE.AND P0, PT, R3, 0x3, PT ;  /* 0x000000030300780c */ /* 0x000fda0003f05270 */
[----:B------:R-:W-:Y:S05]  /*0490*/  @!P0 BRA `(.L_x_3) ;  /* 0x0000000000588947 */ /* 0x000fea0003800000 */
[----:B------:R-:W-:Y:S02]  /*04a0*/  VIADD R2, R2, 0x1 ;  /* 0x0000000102027836 */ /* 0x000fe40000000000 */
[----:B------:R-:W-:Y:S02]  /*04b0*/  IMAD.MOV.U32 R8, RZ, RZ, RZ ;  /* 0x000000ffff087224 */ /* 0x000fe400078e00ff */
[----:B------:R-:W-:Y:S01]  /*04c0*/  IMAD.MOV.U32 R13, RZ, RZ, R5 ;  /* 0x000000ffff0d7224 */ /* 0x000fe200078e0005 */
[----:B------:R-:W-:-:S07]  /*04d0*/  LOP3.LUT R15, R2, 0x3, RZ, 0xc0, !PT ;  /* 0x00000003020f7812 */ /* 0x000fce00078ec0ff */
.L_x_4:
[----:B------:R-:W-:-:S05]  /*04e0*/  IADD3 R7, P0, PT, R12, R13, RZ ;  /* 0x0000000d0c077210 */ /* 0x000fca0007f1e0ff */
[----:B0-----:R-:W-:Y:S02]  /*04f0*/  IMAD.X R2, RZ, RZ, R20, P0 ;  /* 0x000000ffff027224 */ /* 0x001fe400000e0614 */
[----:B------:R-:W-:-:S03]  /*0500*/  IMAD.SHL.U32 R6, R7, 0x4, RZ ;  /* 0x0000000407067824 */ /* 0x000fc600078e00ff */
[----:B------:R-:W-:Y:S02]  /*0510*/  SHF.L.U64.HI R7, R7, 0x2, R2 ;  /* 0x0000000207077819 */ /* 0x000fe40000010202 */
[C---:B------:R-:W-:Y:S02]  /*0520*/  IADD3 R2, P0, PT, R6.reuse, UR20, RZ ;  /* 0x0000001406027c10 */ /* 0x040fe4000ff1e0ff */
[----:B------:R-:W-:Y:S02]  /*0530*/  IADD3 R6, P2, PT, R6, UR22, RZ ;  /* 0x0000001606067c10 */ /* 0x000fe4000ff5e0ff */
[C---:B------:R-:W-:Y:S02]  /*0540*/  IADD3.X R3, PT, PT, R7.reuse, UR21, RZ, P0, !PT ;  /* 0x0000001507037c10 */ /* 0x040fe400087fe4ff */
[----:B------:R-:W-:-:S03]  /*0550*/  IADD3.X R7, PT, PT, R7, UR23, RZ, P2, !PT ;  /* 0x0000001707077c10 */ /* 0x000fc600097fe4ff */
[----:B------:R-:W2:Y:S04]  /*0560*/  LDG.E.CONSTANT R2, desc[UR14][R2.64] ;  /* 0x0000000e02027981 */ /* 0x000ea8000c1e9900 */
[----:B------:R-:W3:Y:S01]  /*0570*/  LDG.E.CONSTANT R6, desc[UR14][R6.64] ;  /* 0x0000000e06067981 */ /* 0x000ee2000c1e9900 */
[C---:B------:R-:W-:Y:S02]  /*0580*/  LEA R9, R13.reuse, UR7, 0x2 ;  /* 0x000000070d097c11 */ /* 0x040fe4000f8e10ff */
[C---:B------:R-:W-:Y:S01]  /*0590*/  LEA R11, R13.reuse, UR8, 0x2 ;  /* 0x000000080d0b7c11 */ /* 0x040fe2000f8e10ff */
[----:B------:R-:W-:Y:S01]  /*05a0*/  VIADD R13, R13, UR9 ;  /* 0x000000090d0d7c36 */ /* 0x000fe20008000000 */
[----:B------:R-:W-:-:S04]  /*05b0*/  IADD3 R8, PT, PT, R8, 0x1, RZ ;  /* 0x0000000108087810 */ /* 0x000fc80007ffe0ff */
[----:B------:R-:W-:Y:S01]  /*05c0*/  ISETP.NE.AND P0, PT, R8, R15, PT ;  /* 0x0000000f0800720c */ /* 0x000fe20003f05270 */
[----:B--2---:R0:W-:Y:S04]  /*05d0*/  STS [R9], R2 ;  /* 0x0000000209007388 */ /* 0x0041e80000000800 */
[----:B---3--:R0:W-:Y:S08]  /*05e0*/  STS [R11], R6 ;  /* 0x000000060b007388 */ /* 0x0081f00000000800 */
[----:B------:R-:W-:Y:S05]  /*05f0*/  @P0 BRA `(.L_x_4) ;  /* 0xfffffffc00b80947 */ /* 0x000fea000383ffff */
.L_x_3:
[----:B------:R-:W-:Y:S05]  /*0600*/  BSYNC.RECONVERGENT B1 ;  /* 0x0000000000017941 */ /* 0x000fea0003800200 */
.L_x_2:
[----:B------:R-:W-:Y:S05]  /*0610*/  @!P1 BRA `(.L_x_1) ;  /* 0x0000000400089947 */ /* 0x000fea0003800000 */
.L_x_5:
[----:B0-----:R-:W-:Y:S01]  /*0620*/  IADD3 R2, P0, PT, R12, R13, RZ ;  /* 0x0000000d0c027210 */ /* 0x001fe20007f1e0ff */
[----:B------:R-:W-:-:S04]  /*0630*/  VIADD R17, R13, UR9 ;  /* 0x000000090d117c36 */ /* 0x000fc80008000000 */
[--C-:B------:R-:W-:Y:S01]  /*0640*/  IMAD.X R3, RZ, RZ, R20.reuse, P0 ;  /* 0x000000ffff037224 */ /* 0x100fe200000e0614 */
[----:B------:R-:W-:Y:S01]  /*0650*/  IADD3 R18, P0, PT, R12, R17, RZ ;  /* 0x000000110c127210 */ /* 0x000fe20007f1e0ff */
[C---:B------:R-:W-:Y:S02]  /*0660*/  IMAD.SHL.U32 R7, R2.reuse, 0x4, RZ ;  /* 0x0000000402077824 */ /* 0x040fe400078e00ff */
[----:B------:R-:W-:Y:S01]  /*0670*/  VIADD R17, R17, UR9 ;  /* 0x0000000911117c36 */ /* 0x000fe20008000000 */
[----:B------:R-:W-:Y:S01]  /*0680*/  SHF.L.U64.HI R3, R2, 0x2, R3 ;  /* 0x0000000202037819 */ /* 0x000fe20000010203 */
[----:B------:R-:W-:Y:S01]  /*0690*/  IMAD.X R19, RZ, RZ, R20, P0 ;  /* 0x000000ffff137224 */ /* 0x000fe200000e0614 */
[C---:B------:R-:W-:Y:S02]  /*06a0*/  IADD3 R6, P1, PT, R7.reuse, UR24, RZ ;  /* 0x0000001807067c10 */ /* 0x040fe4000ff3e0ff */
[----:B------:R-:W-:Y:S02]  /*06b0*/  IADD3 R2, P0, PT, R7, UR26, RZ ;  /* 0x0000001a07027c10 */ /* 0x000fe4000ff1e0ff */
[----:B------:R-:W-:-:S02]  /*06c0*/  IADD3.X R7, PT, PT, R3, UR25, RZ, P1, !PT ;  /* 0x0000001903077c10 */ /* 0x000fc40008ffe4ff */
[C---:B------:R-:W-:Y:S01]  /*06d0*/  SHF.L.U64.HI R19, R18.reuse, 0x2, R19 ;  /* 0x0000000212137819 */ /* 0x040fe20000010213 */
[----:B------:R-:W-:Y:S01]  /*06e0*/  IMAD.SHL.U32 R18, R18, 0x4, RZ ;  /* 0x0000000412127824 */ /* 0x000fe200078e00ff */
[----:B------:R-:W-:Y:S01]  /*06f0*/  IADD3 R21, P1, PT, R12, R17, RZ ;  /* 0x000000110c157210 */ /* 0x000fe20007f3e0ff */
[----:B------:R-:W-:Y:S01]  /*0700*/  VIADD R17, R17, UR9 ;  /* 0x0000000911117c36 */ /* 0x000fe20008000000 */
[----:B------:R-:W-:Y:S01]  /*0710*/  IADD3.X R3, PT, PT, R3, UR27, RZ, P0, !PT ;  /* 0x0000001b03037c10 */ /* 0x000fe200087fe4ff */
[----:B------:R0:W2:Y:S01]  /*0720*/  LDG.E.CONSTANT R14, desc[UR14][R6.64] ;  /* 0x0000000e060e7981 */ /* 0x0000a2000c1e9900 */
[----:B------:R-:W-:Y:S02]  /*0730*/  IADD3 R8, P0, PT, R18, UR24, RZ ;  /* 0x0000001812087c10 */ /* 0x000fe4000ff1e0ff */
[----:B------:R-:W-:Y:S01]  /*0740*/  IADD3.X R22, PT, PT, RZ, R20, RZ, P1, !PT ;  /* 0x00000014ff167210 */ /* 0x000fe20000ffe4ff */
[----:B------:R1:W3:Y:S01]  /*0750*/  LDG.E.CONSTANT R15, desc[UR14][R2.64] ;  /* 0x0000000e020f7981 */ /* 0x0002e2000c1e9900 */
[----:B------:R-:W-:-:S02]  /*0760*/  IADD3 R11, P1, PT, R12, R17, RZ ;  /* 0x000000110c0b7210 */ /* 0x000fc40007f3e0ff */
[----:B------:R-:W-:Y:S02]  /*0770*/  IADD3.X R9, PT, PT, R19, UR25, RZ, P0, !PT ;  /* 0x0000001913097c10 */ /* 0x000fe400087fe4ff */
[C---:B------:R-:W-:Y:S01]  /*0780*/  SHF.L.U64.HI R22, R21.reuse, 0x2, R22 ;  /* 0x0000000215167819 */ /* 0x040fe20000010216 */
[----:B------:R-:W-:Y:S01]  /*0790*/  IMAD.SHL.U32 R21, R21, 0x4, RZ ;  /* 0x0000000415157824 */ /* 0x000fe200078e00ff */
[----:B------:R-:W-:Y:S01]  /*07a0*/  IADD3 R18, P0, PT, R18, UR26, RZ ;  /* 0x0000001a12127c10 */ /* 0x000fe2000ff1e0ff */
[----:B------:R-:W-:Y:S01]  /*07b0*/  IMAD.X R10, RZ, RZ, R20, P1 ;  /* 0x000000ffff0a7224 */ /* 0x000fe200008e0614 */
[----:B------:R4:W5:Y:S02]  /*07c0*/  LDG.E.CONSTANT R16, desc[UR14][R8.64] ;  /* 0x0000000e08107981 */ /* 0x000964000c1e9900 */
[----:B------:R-:W-:Y:S02]  /*07d0*/  IADD3.X R19, PT, PT, R19, UR27, RZ, P0, !PT ;  /* 0x0000001b13137c10 */ /* 0x000fe400087fe4ff */
[----:B0-----:R-:W-:-:S02]  /*07e0*/  IADD3 R6, P0, PT, R21, UR24, RZ ;  /* 0x0000001815067c10 */ /* 0x001fc4000ff1e0ff */
[----:B-1----:R-:W-:Y:S01]  /*07f0*/  IADD3 R2, P1, PT, R21, UR26, RZ ;  /* 0x0000001a15027c10 */ /* 0x002fe2000ff3e0ff */
[----:B------:R0:W5:Y:S01]  /*0800*/  LDG.E.CONSTANT R18, desc[UR14][R18.64] ;  /* 0x0000000e12127981 */ /* 0x000162000c1e9900 */
[C---:B------:R-:W-:Y:S01]  /*0810*/  SHF.L.U64.HI R21, R11.reuse, 0x2, R10 ;  /* 0x000000020b157819 */ /* 0x040fe2000001020a */
[----:B------:R-:W-:Y:S01]  /*0820*/  IMAD.SHL.U32 R11, R11, 0x4, RZ ;  /* 0x000000040b0b7824 */ /* 0x000fe200078e00ff */
[C---:B------:R-:W-:Y:S02]  /*0830*/  IADD3.X R7, PT, PT, R22.reuse, UR25, RZ, P0, !PT ;  /* 0x0000001916077c10 */ /* 0x040fe400087fe4ff */
[----:B------:R-:W-:Y:S02]  /*0840*/  IADD3.X R3, PT, PT, R22, UR27, RZ, P1, !PT ;  /* 0x0000001b16037c10 */ /* 0x000fe40008ffe4ff */
[C---:B------:R-:W-:Y:S01]  /*0850*/  IADD3 R10, P0, PT, R11.reuse, UR24, RZ ;  /* 0x000000180b0a7c10 */ /* 0x040fe2000ff1e0ff */
[----:B------:R-:W5:Y:S01]  /*0860*/  LDG.E.CONSTANT R6, desc[UR14][R6.64] ;  /* 0x0000000e06067981 */ /* 0x000f62000c1e9900 */
[----:B----4-:R-:W-:-:S02]  /*0870*/  IADD3 R8, P1, PT, R11, UR26, RZ ;  /* 0x0000001a0b087c10 */ /* 0x010fc4000ff3e0ff */
[C---:B------:R-:W-:Y:S01]  /*0880*/  IADD3.X R11, PT, PT, R21.reuse, UR25, RZ, P0, !PT ;  /* 0x00000019150b7c10 */ /* 0x040fe200087fe4ff */
[----:B------:R1:W4:Y:S01]  /*0890*/  LDG.E.CONSTANT R2, desc[UR14][R2.64] ;  /* 0x0000000e02027981 */ /* 0x000322000c1e9900 */
[----:B------:R-:W-:-:S03]  /*08a0*/  IADD3.X R9, PT, PT, R21, UR27, RZ, P1, !PT ;  /* 0x0000001b15097c10 */ /* 0x000fc60008ffe4ff */
[----:B------:R-:W4:Y:S04]  /*08b0*/  LDG.E.CONSTANT R10, desc[UR14][R10.64] ;  /* 0x0000000e0a0a7981 */ /* 0x000f28000c1e9900 */
[----:B------:R1:W4:Y:S01]  /*08c0*/  LDG.E.CONSTANT R8, desc[UR14][R8.64] ;  /* 0x0000000e08087981 */ /* 0x000322000c1e9900 */
[C---:B------:R-:W-:Y:S01]  /*08d0*/  LEA R21, R13.reuse, UR7, 0x2 ;  /* 0x000000070d157c11 */ /* 0x040fe2000f8e10ff */
[----:B------:R-:W-:Y:S01]  /*08e0*/  IMAD.U32 R24, RZ, RZ, UR9 ;  /* 0x00000009ff187e24 */ /* 0x000fe2000f8e00ff */
[----:B------:R-:W-:Y:S01]  /*08f0*/  LEA R22, R13, UR8, 0x2 ;  /* 0x000000080d167c11 */ /* 0x000fe2000f8e10ff */
[----:B------:R-:W-:Y:S02]  /*0900*/  IMAD.U32 R13, RZ, RZ, UR9 ;  /* 0x00000009ff0d7e24 */ /* 0x000fe4000f8e00ff */
[----:B0-----:R-:W-:-:S02]  /*0910*/  IMAD R19, R24, 0x4, R21 ;  /* 0x0000000418137824 */ /* 0x001fc400078e0215 */
[----:B------:R-:W-:Y:S02]  /*0920*/  IMAD.U32 R26, RZ, RZ, UR9 ;  /* 0x00000009ff1a7e24 */ /* 0x000fe4000f8e00ff */
[C---:B-1----:R-:W-:Y:S01]  /*0930*/  IMAD R3, R13.reuse, 0x4, R22 ;  /* 0x000000040d037824 */ /* 0x042fe200078e0216 */
[----:B------:R-:W-:Y:S01]  /*0940*/  MOV R28, UR9 ;  /* 0x00000009001c7c02 */ /* 0x000fe20008000f00 */
[----:B------:R-:W-:Y:S02]  /*0950*/  IMAD R7, R24, 0x4, R19 ;  /* 0x0000000418077824 */ /* 0x000fe400078e0213 */
[----:B------:R-:W-:Y:S02]  /*0960*/  IMAD R9, R26, 0x4, R3 ;  /* 0x000000041a097824 */ /* 0x000fe400078e0203 */
[----:B------:R-:W-:Y:S01]  /*0970*/  IMAD R11, R28, 0x4, R7 ;  /* 0x000000041c0b7824 */ /* 0x000fe200078e0207 */
[----:B--2---:R0:W-:Y:S04]  /*0980*/  STS [R21], R14 ;  /* 0x0000000e15007388 */ /* 0x0041e80000000800 */
[----:B---3--:R1:W-:Y:S01]  /*0990*/  STS [R22], R15 ;  /* 0x0000000f16007388 */ /* 0x0083e20000000800 */
[----:B0-----:R-:W-:-:S03]  /*09a0*/  IMAD R21, R13, 0x4, R9 ;  /* 0x000000040d157824 */ /* 0x001fc600078e0209 */
[----:B-----5:R1:W-:Y:S01]  /*09b0*/  STS [R19], R16 ;  /* 0x0000001013007388 */ /* 0x0203e20000000800 */
[----:B------:R-:W-:-:S03]  /*09c0*/  VIADD R13, R17, UR9 ;  /* 0x00000009110d7c36 */ /* 0x000fc60008000000 */
[----:B------:R1:W-:Y:S04]  /*09d0*/  STS [R3], R18 ;  /* 0x0000001203007388 */ /* 0x0003e80000000800 */
[----:B------:R1:W-:Y:S04]  /*09e0*/  STS [R7], R6 ;  /* 0x0000000607007388 */ /* 0x0003e80000000800 */
[----:B----4-:R1:W-:Y:S04]  /*09f0*/  STS [R9], R2 ;  /* 0x0000000209007388 */ /* 0x0103e80000000800 */
[----:B------:R1:W-:Y:S04]  /*0a00*/  STS [R11], R10 ;  /* 0x0000000a0b007388 */ /* 0x0003e80000000800 */
[----:B------:R1:W-:Y:S01]  /*0a10*/  STS [R21], R8 ;  /* 0x0000000815007388 */ /* 0x0003e20000000800 */
[----:B------:R-:W-:-:S13]  /*0a20*/  ISETP.GE.AND P0, PT, R13, R0, PT ;  /* 0x000000000d00720c */ /* 0x000fda0003f06270 */
[----:B-1----:R-:W-:Y:S05]  /*0a30*/  @!P0 BRA `(.L_x_5) ;  /* 0xfffffff800f88947 */ /* 0x002fea000383ffff */
.L_x_1:
[----:B------:R-:W-:Y:S05]  /*0a40*/  BSYNC.RECONVERGENT B0 ;  /* 0x0000000000007941 */ /* 0x000fea0003800200 */
.L_x_0:
[----:B------:R-:W-:Y:S01]  /*0a50*/  IMAD R0, R4, UR11, RZ ;  /* 0x0000000b04007c24 */ /* 0x000fe2000f8e02ff */
[----:B------:R-:W1:Y:S01]  /*0a60*/  LDCU UR25, c[0x0][0x3bc] ;  /* 0x00007780ff1977ac */ /* 0x000e620008000800 */
[----:B------:R-:W-:Y:S01]  /*0a70*/  BSSY.RECONVERGENT B0, `(.L_x_6) ;  /* 0x000014f000007945 */ /* 0x000fe20003800200 */
[----:B------:R-:W-:Y:S02]  /*0a80*/  BAR.SYNC.DEFER_BLOCKING 0x0 ;  /* 0x0000000000007b1d */ /* 0x000fe40000010000 */
[----:B------:R-:W-:Y:S01]  /*0a90*/  ISETP.GE.AND P0, PT, R5, R0, PT ;  /* 0x000000000500720c */ /* 0x000fe20003f06270 */
[----:B------:R-:W-:Y:S02]  /*0aa0*/  UIMAD UR5, UR12, UR13, URZ ;  /* 0x0000000d0c0572a4 */ /* 0x000fe4000f8e02ff */
[----:B------:R-:W-:Y:S01]  /*0ab0*/  ULEA UR8, UR6, UR8, 0x2 ;  /* 0x0000000806087291 */ /* 0x000fe2000f8e10ff */
[----:B------:R-:W2:Y:S01]  /*0ac0*/  LDCU UR24, c[0x0][0x3bc] ;  /* 0x00007780ff1877ac */ /* 0x000ea20008000800 */
[----:B------:R-:W3:Y:S01]  /*0ad0*/  LDCU UR19, c[0x0][0x3b4] ;  /* 0x00007680ff1377ac */ /* 0x000ee20008000800 */
[----:B------:R-:W4:Y:S07]  /*0ae0*/  LDCU.64 UR20, c[0x0][0x380] ;  /* 0x00007000ff1477ac */ /* 0x000f2e0008000a00 */
[----:B------:R-:W-:Y:S05]  /*0af0*/  @P0 BRA `(.L_x_7) ;  /* 0x0000001400180947 */ /* 0x000fea0003800000 */
[----:B------:R-:W-:-:S09]  /*0b00*/  UISETP.GE.AND UP0, UPT, UR18, 0x1, UPT ;  /* 0x000000011200788c */ /* 0x000fd2000bf06270 */
[----:B------:R-:W-:Y:S05]  /*0b10*/  BRA.U !UP0, `(.L_x_8) ;  /* 0x0000000908707547 */ /* 0x000fea000b800000 */
[----:B------:R-:W-:Y:S02]  /*0b20*/  UIADD3 UR7, UPT, UPT, UR18, -0x1, URZ ;  /* 0xffffffff12077890 */ /* 0x000fe4000fffe0ff */
[----:B0-----:R-:W-:Y:S01]  /*0b30*/  IMAD.U32 R6, RZ, RZ, UR18 ;  /* 0x00000012ff067e24 */ /* 0x001fe2000f8e00ff */
[----:B------:R-:W-:Y:S01]  /*0b40*/  MOV R9, UR18 ;  /* 0x0000001200097c02 */ /* 0x000fe20008000f00 */
[----:B------:R-:W-:Y:S01]  /*0b50*/  IMAD.U32 R8, RZ, RZ, UR18 ;  /* 0x00000012ff087e24 */ /* 0x000fe2000f8e00ff */
[----:B------:R-:W-:Y:S01]  /*0b60*/  BSSY.RECONVERGENT B1, `(.L_x_9) ;  /* 0x0000096000017945 */ /* 0x000fe20003800200 */
[----:B------:R-:W-:Y:S01]  /*0b70*/  IMAD.MOV.U32 R7, RZ, RZ, R5 ;  /* 0x000000ffff077224 */ /* 0x000fe200078e0005 */
[----:B------:R-:W-:Y:S01]  /*0b80*/  LOP3.LUT R6, R6, 0x7, RZ, 0xc0, !PT ;  /* 0x0000000706067812 */ /* 0x000fe200078ec0ff */
[----:B------:R-:W-:Y:S01]  /*0b90*/  IMAD.U32 R2, RZ, RZ, UR7 ;  /* 0x00000007ff027e24 */ /* 0x000fe2000f8e00ff */
[----:B------:R-:W-:Y:S02]  /*0ba0*/  LOP3.LUT R8, R8, 0x3, RZ, 0xc0, !PT ;  /* 0x0000000308087812 */ /* 0x000fe400078ec0ff */
[----:B------:R-:W-:-:S02]  /*0bb0*/  LOP3.LUT R9, R9, 0x7ffffff8, RZ, 0xc0, !PT ;  /* 0x7ffffff809097812 */ /* 0x000fc400078ec0ff */
[----:B------:R-:W-:-:S13]  /*0bc0*/  ISETP.GE.U32.AND P0, PT, R2, 0x7, PT ;  /* 0x000000070200780c */ /* 0x000fda0003f06070 */
.L_x_14:
[-C--:B------:R-:W-:Y:S02]  /*0bd0*/  IABS R11, R4.reuse ;  /* 0x00000004000b7213 */ /* 0x080fe40000000000 */
[----:B------:R-:W-:Y:S02]  /*0be0*/  IABS R14, R7 ;  /* 0x00000007000e7213 */ /* 0x000fe40000000000 */
[----:B0-----:R-:W0:Y:S01]  /*0bf0*/  I2F.RP R10, R11 ;  /* 0x0000000b000a7306 */ /* 0x001e220000209400 */
[----:B------:R-:W-:-:S07]  /*0c00*/  IABS R15, R4 ;  /* 0x00000004000f7213 */ /* 0x000fce0000000000 */
[----:B0-----:R-:W0:Y:S02]  /*0c10*/  MUFU.RCP R10, R10 ;  /* 0x0000000a000a7308 */ /* 0x001e240000001000 */
[----:B0-----:R-:W-:-:S06]  /*0c20*/  VIADD R2, R10, 0xffffffe ;  /* 0x0ffffffe0a027836 */ /* 0x001fcc0000000000 */
[----:B------:R0:W5:Y:S02]  /*0c30*/  F2I.FTZ.U32.TRUNC.NTZ R3, R2 ;  /* 0x0000000200037305 */ /* 0x000164000021f000 */
[----:B0-----:R-:W-:Y:S02]  /*0c40*/  IMAD.MOV.U32 R2, RZ, RZ, RZ ;  /* 0x000000ffff027224 */ /* 0x001fe400078e00ff */
[----:B-----5:R-:W-:-:S04]  /*0c50*/  IMAD.MOV R12, RZ, RZ, -R3 ;  /* 0x000000ffff0c7224 */ /* 0x020fc800078e0a03 */
[----:B------:R-:W-:Y:S02]  /*0c60*/  IMAD R13, R12, R11, RZ ;  /* 0x0000000b0c0d7224 */ /* 0x000fe400078e02ff */
[----:B------:R-:W-:Y:S02]  /*0c70*/  IMAD.MOV.U32 R12, RZ, RZ, R14 ;  /* 0x000000ffff0c7224 */ /* 0x000fe400078e000e */
[----:B------:R-:W-:-:S04]  /*0c80*/  IMAD.HI.U32 R3, R3, R13, R2 ;  /* 0x0000000d03037227 */ /* 0x000fc800078e0002 */
[----:B------:R-:W-:Y:S02]  /*0c90*/  IMAD.MOV R13, RZ, RZ, -R15 ;  /* 0x000000ffff0d7224 */ /* 0x000fe400078e0a0f */
[----:B------:R-:W-:-:S04]  /*0ca0*/  IMAD.HI.U32 R10, R3, R12, RZ ;  /* 0x0000000c030a7227 */ /* 0x000fc800078e00ff */
[----:B------:R-:W-:Y:S01]  /*0cb0*/  IMAD R2, R10, R13, R12 ;  /* 0x0000000d0a027224 */ /* 0x000fe200078e020c */
[----:B------:R-:W-:-:S04]  /*0cc0*/  CS2R R12, SRZ ;  /* 0x00000000000c7805 */ /* 0x000fc8000001ff00 */
[----:B------:R-:W-:-:S13]  /*0cd0*/  ISETP.GT.U32.AND P2, PT, R11, R2, PT ;  /* 0x000000020b00720c */ /* 0x000fda0003f44070 */
[----:B------:R-:W-:Y:S02]  /*0ce0*/  @!P2 IMAD.IADD R2, R2, 0x1, -R11 ;  /* 0x000000010202a824 */ /* 0x000fe400078e0a0b */
[----:B------:R-:W-:Y:S01]  /*0cf0*/  @!P2 VIADD R10, R10, 0x1 ;  /* 0x000000010a0aa836 */ /* 0x000fe20000000000 */
[----:B------:R-:W-:Y:S02]  /*0d00*/  ISETP.NE.AND P2, PT, R4, RZ, PT ;  /* 0x000000ff0400720c */ /* 0x000fe40003f45270 */
[----:B------:R-:W-:Y:S02]  /*0d10*/  ISETP.GE.U32.AND P1, PT, R2, R11, PT ;  /* 0x0000000b0200720c */ /* 0x000fe40003f26070 */
[----:B------:R-:W-:-:S04]  /*0d20*/  LOP3.LUT R2, R7, R4, RZ, 0x3c, !PT ;  /* 0x0000000407027212 */ /* 0x000fc800078e3cff */
[----:B------:R-:W-:-:S07]  /*0d30*/  ISETP.GE.AND P3, PT, R2, RZ, PT ;  /* 0x000000ff0200720c */ /* 0x000fce0003f66270 */
[----:B------:R-:W-:-:S06]  /*0d40*/  @P1 IADD3 R10, PT, PT, R10, 0x1, RZ ;  /* 0x000000010a0a1810 */ /* 0x000fcc0007ffe0ff */
[----:B------:R-:W-:Y:S01]  /*0d50*/  @!P3 IMAD.MOV R10, RZ, RZ, -R10 ;  /* 0x000000ffff0ab224 */ /* 0x000fe200078e0a0a */
[----:B------:R-:W-:-:S05]  /*0d60*/  @!P2 LOP3.LUT R10, RZ, R4, RZ, 0x33, !PT ;  /* 0x00000004ff0aa212 */ /* 0x000fca00078e33ff */
[----:B------:R-:W-:-:S04]  /*0d70*/  IMAD.MOV R11, RZ, RZ, -R10 ;  /* 0x000000ffff0b7224 */ /* 0x000fc800078e0a0a */
[----:B------:R-:W-:Y:S01]  /*0d80*/  IMAD R11, R4, R11, R7 ;  /* 0x0000000b040b7224 */ /* 0x000fe200078e0207 */
[----:B------:R-:W-:Y:S06]  /*0d90*/  @!P0 BRA `(.L_x_10) ;  /* 0x0000000000a08947 */ /* 0x000fec0003800000 */
[----:B------:R-:W0:Y:S01]  /*0da0*/  S2R R2, SR_CgaCtaId ;  /* 0x0000000000027919 */ /* 0x000e220000008800 */
[----:B------:R-:W-:Y:S01]  /*0db0*/  MOV R13, 0x400 ;  /* 0x00000400000d7802 */ /* 0x000fe20000000f00 */
[----:B------:R-:W-:Y:S02]  /*0dc0*/  IMAD.MOV.U32 R12, RZ, RZ, RZ ;  /* 0x000000ffff0c7224 */ /* 0x000fe400078e00ff */
[----:B------:R-:W-:Y:S01]  /*0dd0*/  IMAD.MOV.U32 R14, RZ, RZ, RZ ;  /* 0x000000ffff0e7224 */ /* 0x000fe200078e00ff */
[----:B0-----:R-:W-:-:S07]  /*0de0*/  LEA R13, R2, R13, 0x18 ;  /* 0x0000000d020d7211 */ /* 0x001fce00078ec0ff */
.L_x_11:
[----:B---3--:R-:W-:-:S05]  /*0df0*/  IMAD R2, R10, UR19, R14 ;  /* 0x000000130a027c24 */ /* 0x008fca000f8e020e */
[----:B------:R-:W-:-:S04]  /*0e00*/  IADD3 R3, P1, PT, R2, UR16, RZ ;  /* 0x0000001002037c10 */ /* 0x000fc8000ff3e0ff */
[----:B------:R-:W-:Y:S02]  /*0e10*/  LEA.HI.X.SX32 R16, R2, UR17, 0x1, P1 ;  /* 0x0000001102107c11 */ /* 0x000fe400088f0eff */
[----:B----4-:R-:W-:-:S04]  /*0e20*/  LEA R2, P1, R3, UR20, 0x2 ;  /* 0x0000001403027c11 */ /* 0x010fc8000f8210ff */
[----:B------:R-:W-:-:S05]  /*0e30*/  LEA.HI.X R3, R3, UR21, R16, 0x2, P1 ;  /* 0x0000001503037c11 */ /* 0x000fca00088f1410 */
[----:B------:R-:W3:Y:S04]  /*0e40*/  LDG.E.CONSTANT R25, desc[UR14][R2.64] ;  /* 0x0000000e02197981 */ /* 0x000ee8000c1e9900 */
[----:B------:R-:W4:Y:S04]  /*0e50*/  LDG.E.CONSTANT R20, desc[UR14][R2.64+0x4] ;  /* 0x0000040e02147981 */ /* 0x000f28000c1e9900 */
[----:B------:R-:W5:Y:S04]  /*0e60*/  LDG.E.CONSTANT R19, desc[UR14][R2.64+0x8] ;  /* 0x0000080e02137981 */ /* 0x000f68000c1e9900 */
[----:B------:R-:W2:Y:S04]  /*0e70*/  LDG.E.CONSTANT R18, desc[UR14][R2.64+0xc] ;  /* 0x00000c0e02127981 */ /* 0x000ea8000c1e9900 */
[----:B------:R-:W2:Y:S04]  /*0e80*/  LDG.E.CONSTANT R17, desc[UR14][R2.64+0x10] ;  /* 0x0000100e02117981 */ /* 0x000ea8000c1e9900 */
[----:B------:R-:W2:Y:S04]  /*0e90*/  LDG.E.CONSTANT R16, desc[UR14][R2.64+0x14] ;  /* 0x0000140e02107981 */ /* 0x000ea8000c1e9900 */
[----:B------:R-:W2:Y:S04]  /*0ea0*/  LDG.E.CONSTANT R15, desc[UR14][R2.64+0x18] ;  /* 0x0000180e020f7981 */ /* 0x000ea8000c1e9900 */
[----:B------:R0:W2:Y:S01]  /*0eb0*/  LDG.E.CONSTANT R21, desc[UR14][R2.64+0x1c] ;  /* 0x00001c0e02157981 */ /* 0x0000a2000c1e9900 */
[----:B------:R-:W-:-:S02]  /*0ec0*/  IMAD R24, R11, UR19, R14 ;  /* 0x000000130b187c24 */ /* 0x000fc4000f8e020e */
[----:B------:R-:W-:Y:S02]  /*0ed0*/  VIADD R14, R14, 0x8 ;  /* 0x000000080e0e7836 */ /* 0x000fe40000000000 */
[----:B------:R-:W-:-:S03]  /*0ee0*/  IMAD R24, R24, 0x4, R13 ;  /* 0x0000000418187824 */ /* 0x000fc600078e020d */
[----:B------:R-:W-:Y:S02]  /*0ef0*/  ISETP.NE.AND P1, PT, R14, R9, PT ;  /* 0x000000090e00720c */ /* 0x000fe40003f25270 */
[----:B------:R-:W3:Y:S04]  /*0f00*/  LDS R26, [R24] ;  /* 0x00000000181a7984 */ /* 0x000ee80000000800 */
[----:B------:R-:W4:Y:S04]  /*0f10*/  LDS R28, [R24+0x4] ;  /* 0x00000400181c7984 */ /* 0x000f280000000800 */
[----:B------:R-:W5:Y:S04]  /*0f20*/  LDS R22, [R24+0x8] ;  /* 0x0000080018167984 */ /* 0x000f680000000800 */
[----:B------:R-:W2:Y:S04]  /*0f30*/  LDS R23, [R24+0xc] ;  /* 0x00000c0018177984 */ /* 0x000ea80000000800 */
[----:B0-----:R-:W-:Y:S04]  /*0f40*/  LDS R2, [R24+0x18] ;  /* 0x0000180018027984 */ /* 0x001fe80000000800 */
[----:B------:R-:W-:Y:S01]  /*0f50*/  LDS R3, [R24+0x1c] ;  /* 0x00001c0018037984 */ /* 0x000fe20000000800 */
[----:B---3--:R-:W-:-:S03]  /*0f60*/  FFMA R27, R25, R26, R12 ;  /* 0x0000001a191b7223 */ /* 0x008fc6000000000c */
[----:B------:R-:W0:Y:S01]  /*0f70*/  LDS R12, [R24+0x10] ;  /* 0x00001000180c7984 */ /* 0x000e220000000800 */
[----:B----4-:R-:W-:-:S03]  /*0f80*/  FFMA R20, R20, R28, R27 ;  /* 0x0000001c14147223 */ /* 0x010fc6000000001b */
[----:B------:R-:W3:Y:S01]  /*0f90*/  LDS R25, [R24+0x14] ;  /* 0x0000140018197984 */ /* 0x000ee20000000800 */
[----:B-----5:R-:W-:-:S04]  /*0fa0*/  FFMA R19, R19, R22, R20 ;  /* 0x0000001613137223 */ /* 0x020fc80000000014 */
[----:B--2---:R-:W-:-:S04]  /*0fb0*/  FFMA R18, R18, R23, R19 ;  /* 0x0000001712127223 */ /* 0x004fc80000000013 */
[----:B0-----:R-:W-:-:S04]  /*0fc0*/  FFMA R17, R17, R12, R18 ;  /* 0x0000000c11117223 */ /* 0x001fc80000000012 */
[----:B---3--:R-:W-:-:S04]  /*0fd0*/  FFMA R16, R16, R25, R17 ;  /* 0x0000001910107223 */ /* 0x008fc80000000011 */
[----:B------:R-:W-:-:S04]  /*0fe0*/  FFMA R2, R15, R2, R16 ;  /* 0x000000020f027223 */ /* 0x000fc80000000010 */
[----:B------:R-:W-:Y:S01]  /*0ff0*/  FFMA R12, R21, R3, R2 ;  /* 0x00000003150c7223 */ /* 0x000fe20000000002 */
[----:B------:R-:W-:Y:S06]  /*1000*/  @P1 BRA `(.L_x_11) ;  /* 0xfffffffc00781947 */ /* 0x000fec000383ffff */
[----:B------:R-:W-:-:S07]  /*1010*/  IMAD.MOV.U32 R13, RZ, RZ, R9 ;  /* 0x000000ffff0d7224 */ /* 0x000fce00078e0009 */
.L_x_10:
[----:B------:R-:W-:-:S13]  /*1020*/  ISETP.NE.AND P1, PT, R6, RZ, PT ;  /* 0x000000ff0600720c */ /* 0x000fda0003f25270 */
[----:B------:R-:W-:Y:S05]  /*1030*/  @!P1 BRA `(.L_x_12) ;  /* 0x0000000400049947 */ /* 0x000fea0003800000 */
[----:B------:R-:W-:Y:S01]  /*1040*/  VIADD R2, R6, 0xffffffff ;  /* 0xffffffff06027836 */ /* 0x000fe20000000000 */
[----:B------:R-:W-:-:S04]  /*1050*/  ISETP.NE.AND P2, PT, R8, RZ, PT ;  /* 0x000000ff0800720c */ /* 0x000fc80003f45270 */
[----:B------:R-:W-:-:S13]  /*1060*/  ISETP.GE.U32.AND P1, PT, R2, 0x3, PT ;  /* 0x000000030200780c */ /* 0x000fda0003f26070 */
[----:B------:R-:W-:Y:S05]  /*1070*/  @!P1 BRA `(.L_x_13) ;  /* 0x0000000000649947 */ /* 0x000fea0003800000 */
[----:B------:R-:W0:Y:S01]  /*1080*/  LDCU UR12, c[0x0][0x3b4] ;  /* 0x00007680ff0c77ac */ /* 0x000e220008000800 */
[----:B------:R-:W5:Y:S01]  /*1090*/  LDCU.64 UR22, c[0x0][0x380] ;  /* 0x00007000ff1677ac */ /* 0x000f620008000a00 */
[----:B0-----:R-:W-:-:S05]  /*10a0*/  IMAD R2, R10, UR12, R13 ;  /* 0x0000000c0a027c24 */ /* 0x001fca000f8e020d */
[----:B------:R-:W-:-:S04]  /*10b0*/  IADD3 R3, P1, PT, R2, UR16, RZ ;  /* 0x0000001002037c10 */ /* 0x000fc8000ff3e0ff */
[----:B------:R-:W-:Y:S02]  /*10c0*/  LEA.HI.X.SX32 R14, R2, UR17, 0x1, P1 ;  /* 0x00000011020e7c11 */ /* 0x000fe400088f0eff */
[----:B-----5:R-:W-:-:S04]  /*10d0*/  LEA R2, P1, R3, UR22, 0x2 ;  /* 0x0000001603027c11 */ /* 0x020fc8000f8210ff */
[----:B------:R-:W-:-:S05]  /*10e0*/  LEA.HI.X R3, R3, UR23, R14, 0x2, P1 ;  /* 0x0000001703037c11 */ /* 0x000fca00088f140e */
[----:B------:R-:W5:Y:S04]  /*10f0*/  LDG.E.CONSTANT R15, desc[UR14][R2.64] ;  /* 0x0000000e020f7981 */ /* 0x000f68000c1e9900 */
[----:B------:R-:W2:Y:S04]  /*1100*/  LDG.E.CONSTANT R18, desc[UR14][R2.64+0x4] ;  /* 0x0000040e02127981 */ /* 0x000ea8000c1e9900 */
[----:B------:R-:W3:Y:S04]  /*1110*/  LDG.E.CONSTANT R20, desc[UR14][R2.64+0x8] ;  /* 0x0000080e02147981 */ /* 0x000ee8000c1e9900 */
[----:B------:R-:W4:Y:S01]  /*1120*/  LDG.E.CONSTANT R22, desc[UR14][R2.64+0xc] ;  /* 0x00000c0e02167981 */ /* 0x000f22000c1e9900 */
[----:B------:R-:W0:Y:S01]  /*1130*/  S2UR UR10, SR_CgaCtaId ;  /* 0x00000000000a79c3 */ /* 0x000e220000008800 */
[----:B------:R-:W-:Y:S01]  /*1140*/  UMOV UR7, 0x400 ;  /* 0x0000040000077882 */ /* 0x000fe20000000000 */
[----:B------:R-:W-:Y:S01]  /*1150*/  IMAD R14, R11, UR12, R13 ;  /* 0x0000000c0b0e7c24 */ /* 0x000fe2000f8e020d */
[----:B------:R-:W-:Y:S01]  /*1160*/  IADD3 R13, PT, PT, R13, 0x4, RZ ;  /* 0x000000040d0d7810 */ /* 0x000fe20007ffe0ff */
[----:B0-----:R-:W-:-:S06]  /*1170*/  ULEA UR7, UR10, UR7, 0x18 ;  /* 0x000000070a077291 */ /* 0x001fcc000f8ec0ff */
[----:B------:R-:W-:-:S05]  /*1180*/  LEA R14, R14, UR7, 0x2 ;  /* 0x000000070e0e7c11 */ /* 0x000fca000f8e10ff */
[----:B------:R-:W5:Y:S04]  /*1190*/  LDS R16, [R14] ;  /* 0x000000000e107984 */ /* 0x000f680000000800 */
[----:B------:R-:W2:Y:S04]  /*11a0*/  LDS R17, [R14+0x4] ;  /* 0x000004000e117984 */ /* 0x000ea80000000800 */
[----:B------:R-:W3:Y:S04]  /*11b0*/  LDS R19, [R14+0x8] ;  /* 0x000008000e137984 */ /* 0x000ee80000000800 */
[----:B------:R-:W4:Y:S01]  /*11c0*/  LDS R21, [R14+0xc] ;  /* 0x00000c000e157984 */ /* 0x000f220000000800 */
[----:B-----5:R-:W-:-:S04]  /*11d0*/  FFMA R15, R15, R16, R12 ;  /* 0x000000100f0f7223 */ /* 0x020fc8000000000c */
[----:B--2---:R-:W-:-:S04]  /*11e0*/  FFMA R15, R18, R17, R15 ;  /* 0x00000011120f7223 */ /* 0x004fc8000000000f */
[----:B---3--:R-:W-:-:S04]  /*11f0*/  FFMA R15, R20, R19, R15 ;  /* 0x00000013140f7223 */ /* 0x008fc8000000000f */
[----:B----4-:R-:W-:-:S07]  /*1200*/  FFMA R12, R22, R21, R15 ;  /* 0x00000015160c7223 */ /* 0x010fce000000000f */
.L_x_13:
[----:B------:R-:W-:Y:S05]  /*1210*/  @!P2 BRA `(.L_x_12) ;  /* 0x00000000008ca947 */ /* 0x000fea0003800000 */
[----:B------:R-:W0:Y:S01]  /*1220*/  LDC R18, c[0x0][0x3b4] ;  /* 0x0000ed00ff127b82 */ /* 0x000e220000000800 */
[----:B------:R-:W-:-:S13]  /*1230*/  ISETP.NE.AND P1, PT, R8, 0x1, PT ;  /* 0x000000010800780c */ /* 0x000fda0003f25270 */
[----:B------:R-:W5:Y:S01]  /*1240*/  @P1 LDC.64 R14, c[0x0][0x380] ;  /* 0x0000e000ff0e1b82 */ /* 0x000f620000000a00 */
[----:B0-----:R-:W-:Y:S01]  /*1250*/  LOP3.LUT P2, RZ, R18, 0x1, RZ, 0xc0, !PT ;  /* 0x0000000112ff7812 */ /* 0x001fe2000784c0ff */
[-CC-:B------:R-:W-:Y:S02]  /*1260*/  @P1 IMAD R19, R10, R18.reuse, R13.reuse ;  /* 0x000000120a131224 */ /* 0x180fe400078e020d */
[----:B------:R-:W-:Y:S02]  /*1270*/  @P1 IMAD R16, R11, R18, R13 ;  /* 0x000000120b101224 */ /* 0x000fe400078e020d */
[----:B------:R-:W-:Y:S01]  /*1280*/  @P1 VIADD R13, R13, 0x2 ;  /* 0x000000020d0d1836 */ /* 0x000fe20000000000 */
[----:B------:R-:W-:-:S04]  /*1290*/  @P1 IADD3 R20, P3, PT, R19, UR16, RZ ;  /* 0x0000001013141c10 */ /* 0x000fc8000ff7e0ff */
[----:B------:R-:W-:-:S03]  /*12a0*/  @P1 LEA.HI.X.SX32 R21, R19, UR17, 0x1, P3 ;  /* 0x0000001113151c11 */ /* 0x000fc600098f0eff */
[----:B------:R-:W0:Y:S01]  /*12b0*/  @P2 LDC.64 R2, c[0x0][0x380] ;  /* 0x0000e000ff022b82 */ /* 0x000e220000000a00 */
[----:B------:R-:W-:Y:S01]  /*12c0*/  @P2 IMAD R17, R10, R18, R13 ;  /* 0x000000120a112224 */ /* 0x000fe200078e020d */
[----:B-----5:R-:W-:-:S04]  /*12d0*/  @P1 LEA R14, P4, R20, R14, 0x2 ;  /* 0x0000000e140e1211 */ /* 0x020fc800078810ff */
[C---:B------:R-:W-:Y:S02]  /*12e0*/  @P2 IADD3 R19, P3, PT, R17.reuse, UR16, RZ ;  /* 0x0000001011132c10 */ /* 0x040fe4000ff7e0ff */
[----:B------:R-:W-:Y:S02]  /*12f0*/  @P1 LEA.HI.X R15, R20, R15, R21, 0x2, P4 ;  /* 0x0000000f140f1211 */ /* 0x000fe400020f1415 */
[----:B------:R-:W-:-:S03]  /*1300*/  @P2 LEA.HI.X.SX32 R20, R17, UR17, 0x1, P3 ;  /* 0x0000001111142c11 */ /* 0x000fc600098f0eff */
[----:B------:R-:W5:Y:S01]  /*1310*/  @P1 LDG.E.CONSTANT R17, desc[UR14][R14.64] ;  /* 0x0000000e0e111981 */ /* 0x000f62000c1e9900 */
[----:B0-----:R-:W-:-:S04]  /*1320*/  @P2 LEA R2, P3, R19, R2, 0x2 ;  /* 0x0000000213022211 */ /* 0x001fc800078610ff */
[----:B------:R-:W-:Y:S02]  /*1330*/  @P2 LEA.HI.X R3, R19, R3, R20, 0x2, P3 ;  /* 0x0000000313032211 */ /* 0x000fe400018f1414 */
[----:B------:R0:W2:Y:S04]  /*1340*/  @P1 LDG.E.CONSTANT R19, desc[UR14][R14.64+0x4] ;  /* 0x0000040e0e131981 */ /* 0x0000a8000c1e9900 */
[----:B------:R5:W3:Y:S01]  /*1350*/  @P2 LDG.E.CONSTANT R3, desc[UR14][R2.64] ;  /* 0x0000000e02032981 */ /* 0x000ae2000c1e9900 */
[----:B------:R-:W1:Y:S01]  /*1360*/  @P1 S2R R21, SR_CgaCtaId ;  /* 0x0000000000151919 */ /* 0x000e620000008800 */
[----:B------:R-:W4:Y:S01]  /*1370*/  @P2 S2R R23, SR_CgaCtaId ;  /* 0x0000000000172919 */ /* 0x000f220000008800 */
[----:B------:R-:W-:Y:S01]  /*1380*/  @P1 MOV R20, 0x400 ;  /* 0x0000040000141802 */ /* 0x000fe20000000f00 */
[----:B------:R-:W-:-:S03]  /*1390*/  @P2 IMAD R18, R11, R18, R13 ;  /* 0x000000120b122224 */ /* 0x000fc600078e020d */
[----:B-1----:R-:W-:Y:S02]  /*13a0*/  @P1 LEA R21, R21, R20, 0x18 ;  /* 0x0000001415151211 */ /* 0x002fe400078ec0ff */
[----:B------:R-:W-:-:S03]  /*13b0*/  @P2 MOV R20, 0x400 ;  /* 0x0000040000142802 */ /* 0x000fc60000000f00 */
[----:B------:R-:W-:Y:S01]  /*13c0*/  @P1 IMAD R16, R16, 0x4, R21 ;  /* 0x0000000410101824 */ /* 0x000fe200078e0215 */
[----:B----4-:R-:W-:-:S04]  /*13d0*/  @P2 LEA R23, R23, R20, 0x18 ;  /* 0x0000001417172211 */ /* 0x010fc800078ec0ff */
[----:B------:R-:W5:Y:S01]  /*13e0*/  @P1 LDS R13, [R16] ;  /* 0x00000000100d1984 */ /* 0x000f620000000800 */
[----:B------:R-:W-:-:S03]  /*13f0*/  @P2 IMAD R18, R18, 0x4, R23 ;  /* 0x0000000412122824 */ /* 0x000fc600078e0217 */
[----:B0-----:R-:W2:Y:S04]  /*1400*/  @P1 LDS R14, [R16+0x4] ;  /* 0x00000400100e1984 */ /* 0x001ea80000000800 */
[----:B------:R-:W3:Y:S01]  /*1410*/  @P2 LDS R18, [R18] ;  /* 0x0000000012122984 */ /* 0x000ee20000000800 */
[----:B-----5:R-:W-:-:S04]  /*1420*/  @P1 FFMA R2, R17, R13, R12 ;  /* 0x0000000d11021223 */ /* 0x020fc8000000000c */
[----:B--2---:R-:W-:-:S04]  /*1430*/  @P1 FFMA R12, R19, R14, R2 ;  /* 0x0000000e130c1223 */ /* 0x004fc80000000002 */
[----:B---3--:R-:W-:-:S07]  /*1440*/  @P2 FFMA R12, R3, R18, R12 ;  /* 0x00000012030c2223 */ /* 0x008fce000000000c */
.L_x_12:
[----:B------:R-:W0:Y:S01]  /*1450*/  LDCU UR7, c[0x0][0x3bc] ;  /* 0x00007780ff0777ac */ /* 0x000e220008000800 */
[----:B------:R-:W-:-:S05]  /*1460*/  VIADD R7, R7, UR9 ;  /* 0x0000000907077c36 */ /* 0x000fca0008000000 */
[----:B------:R-:W-:Y:S01]  /*1470*/  ISETP.GE.AND P1, PT, R7, R0, PT ;  /* 0x000000000700720c */ /* 0x000fe20003f26270 */
[----:B0-----:R-:W-:-:S05]  /*1480*/  IMAD R10, R10, UR7, R11 ;  /* 0x000000070a0a7c24 */ /* 0x001fca000f8e020b */
[----:B------:R-:W-:-:S05]  /*1490*/  LEA R3, R10, UR8, 0x2 ;  /* 0x000000080a037c11 */ /* 0x000fca000f8e10ff */
[----:B------:R0:W-:Y:S02]  /*14a0*/  STS [R3], R12 ;  /* 0x0000000c03007388 */ /* 0x0001e40000000800 */
[----:B------:R-:W-:Y:S05]  /*14b0*/  @!P1 BRA `(.L_x_14) ;  /* 0xfffffff400c49947 */ /* 0x000fea000383ffff */
[----:B-1234-:R-:W-:Y:S05]  /*14c0*/  BSYNC.RECONVERGENT B1 ;  /* 0x0000000000017941 */ /* 0x01efea0003800200 */
.L_x_9:
[----:B------:R-:W-:Y:S05]  /*14d0*/  BRA `(.L_x_7) ;  /* 0x0000000800a07947 */ /* 0x000fea0003800000 */
.L_x_8:
[----:B------:R-:W5:Y:S01]  /*14e0*/  I2F.U32.RP R8, UR9 ;  /* 0x0000000900087d06 */ /* 0x000f620008209000 */
[----:B0-----:R-:W-:Y:S01]  /*14f0*/  VIADD R9, R5, UR9 ;  /* 0x0000000905097c36 */ /* 0x001fe20008000000 */
[----:B------:R-:W-:Y:S01]  /*1500*/  ISETP.NE.U32.AND P2, PT, RZ, UR9, PT ;  /* 0x00000009ff007c0c */ /* 0x000fe2000bf45070 */
[----:B------:R-:W-:Y:S01]  /*1510*/  IMAD R11, RZ, RZ, -UR9 ;  /* 0x80000009ff0b7e24 */ /* 0x000fe2000f8e02ff */
[----:B------:R-:W-:Y:S02]  /*1520*/  BSSY.RECONVERGENT B1, `(.L_x_15) ;  /* 0x0000040000017945 */ /* 0x000fe40003800200 */
[CC--:B------:R-:W-:Y:S02]  /*1530*/  ISETP.GE.U32.AND P0, PT, R9.reuse, R0.reuse, PT ;  /* 0x000000000900720c */ /* 0x0c0fe40003f06070 */
[----:B------:R-:W-:Y:S02]  /*1540*/  VIMNMX.U32 R6, PT, PT, R9, R0, !PT ;  /* 0x0000000009067248 */ /* 0x000fe40007fe0000 */
[----:B------:R-:W-:-:S04]  /*1550*/  SEL R7, RZ, 0x1, P0 ;  /* 0x00000001ff077807 */ /* 0x000fc80000000000 */
[----:B------:R-:W-:Y:S01]  /*1560*/  IADD3 R6, PT, PT, R6, -R9, -R7 ;  /* 0x8000000906067210 */ /* 0x000fe20007ffe807 */
[----:B-----5:R-:W0:Y:S02]  /*1570*/  MUFU.RCP R8, R8 ;  /* 0x0000000800087308 */ /* 0x020e240000001000 */
[----:B0-----:R-:W-:-:S06]  /*1580*/  VIADD R2, R8, 0xffffffe ;  /* 0x0ffffffe08027836 */ /* 0x001fcc0000000000 */
[----:B------:R0:W5:Y:S02]  /*1590*/  F2I.FTZ.U32.TRUNC.NTZ R3, R2 ;  /* 0x0000000200037305 */ /* 0x000164000021f000 */
[----:B0-----:R-:W-:Y:S02]  /*15a0*/  IMAD.MOV.U32 R2, RZ, RZ, RZ ;  /* 0x000000ffff027224 */ /* 0x001fe400078e00ff */
[----:B-----5:R-:W-:-:S04]  /*15b0*/  IMAD R11, R11, R3, RZ ;  /* 0x000000030b0b7224 */ /* 0x020fc800078e02ff */
[----:B------:R-:W-:-:S06]  /*15c0*/  IMAD.HI.U32 R11, R3, R11, R2 ;  /* 0x0000000b030b7227 */ /* 0x000fcc00078e0002 */
[----:B------:R-:W-:-:S05]  /*15d0*/  IMAD.HI.U32 R2, R11, R6, RZ ;  /* 0x000000060b027227 */ /* 0x000fca00078e00ff */
[----:B------:R-:W-:-:S05]  /*15e0*/  IADD3 R3, PT, PT, -R2, RZ, RZ ;  /* 0x000000ff02037210 */ /* 0x000fca0007ffe1ff */
[----:B------:R-:W-:Y:S02]  /*15f0*/  IMAD R6, R3, UR9, R6 ;  /* 0x0000000903067c24 */ /* 0x000fe4000f8e0206 */
[----:B------:R-:W-:-:S03]  /*1600*/  IMAD.MOV.U32 R3, RZ, RZ, R5 ;  /* 0x000000ffff037224 */ /* 0x000fc600078e0005 */
[----:B------:R-:W-:-:S13]  /*1610*/  ISETP.GE.U32.AND P0, PT, R6, UR9, PT ;  /* 0x0000000906007c0c */ /* 0x000fda000bf06070 */
[----:B------:R-:W-:Y:S02]  /*1620*/  @P0 VIADD R6, R6, -UR9 ;  /* 0x8000000906060c36 */ /* 0x000fe40008000000 */
[----:B------:R-:W-:-:S03]  /*1630*/  @P0 VIADD R2, R2, 0x1 ;  /* 0x0000000102020836 */ /* 0x000fc60000000000 */
        /* <DEDUP_REMOVED lines=8> */
[-C--:B------:R-:W-:Y:S01]  /*16c0*/  IABS R2, R4.reuse ;  /* 0x0000000400027213 */ /* 0x080fe20000000000 */
[----:B------:R-:W-:Y:S02]  /*16d0*/  HFMA2 R6, -RZ, RZ, 0, 0 ;  /* 0x00000000ff067431 */ /* 0x000fe400000001ff */
[----:B------:R-:W-:Y:S01]  /*16e0*/  VIADD R8, R8, 0x1 ;  /* 0x0000000108087836 */ /* 0x000fe20000000000 */
[----:B------:R-:W-:Y:S01]  /*16f0*/  ISETP.NE.AND P4, PT, R4, RZ, PT ;  /* 0x000000ff0400720c */ /* 0x000fe20003f85270 */
[----:B------:R-:W0:Y:S01]  /*1700*/  I2F.RP R3, R2 ;  /* 0x0000000200037306 */ /* 0x000e220000209400 */
[----:B------:R-:W-:Y:S02]  /*1710*/  LOP3.LUT R10, RZ, R4, RZ, 0x33, !PT ;  /* 0x00000004ff0a7212 */ /* 0x000fe400078e33ff */
[----:B------:R-:W-:-:S05]  /*1720*/  LOP3.LUT R11, R8, 0x3, RZ, 0xc0, !PT ;  /* 0x00000003080b7812 */ /* 0x000fca00078ec0ff */
[----:B0-----:R-:W0:Y:S02]  /*1730*/  MUFU.RCP R3, R3 ;  /* 0x0000000300037308 */ /* 0x001e240000001000 */
[----:B0-----:R-:W-:Y:S02]  /*1740*/  VIADD R7, R3, 0xffffffe ;  /* 0x0ffffffe03077836 */ /* 0x001fe40000000000 */
[----:B------:R-:W-:-:S04]  /*1750*/  IMAD.MOV.U32 R3, RZ, RZ, R5 ;  /* 0x000000ffff037224 */ /* 0x000fc800078e0005 */
[----:B------:R-:W0:Y:S02]  /*1760*/  F2I.FTZ.U32.TRUNC.NTZ R7, R7 ;  /* 0x0000000700077305 */ /* 0x000e24000021f000 */
[----:B0-----:R-:W-:-:S04]  /*1770*/  IMAD.MOV R9, RZ, RZ, -R7 ;  /* 0x000000ffff097224 */ /* 0x001fc800078e0a07 */
[----:B------:R-:W-:-:S04]  /*1780*/  IMAD R9, R9, R2, RZ ;  /* 0x0000000209097224 */ /* 0x000fc800078e02ff */
[----:B------:R-:W-:-:S07]  /*1790*/  IMAD.HI.U32 R13, R7, R9, R6 ;  /* 0x00000009070d7227 */ /* 0x000fce00078e0006 */
.L_x_17:
[----:B------:R-:W-:Y:S01]  /*17a0*/  IABS R7, R4 ;  /* 0x0000000400077213 */ /* 0x000fe20000000000 */
[----:B------:R-:W-:Y:S01]  /*17b0*/  VIADD R6, R6, 0x1 ;  /* 0x0000000106067836 */ /* 0x000fe20000000000 */
[----:B0-----:R-:W-:-:S03]  /*17c0*/  IABS R8, R3 ;  /* 0x0000000300087213 */ /* 0x001fc60000000000 */
[----:B------:R-:W-:Y:S02]  /*17d0*/  IMAD.MOV R9, RZ, RZ, -R7 ;  /* 0x000000ffff097224 */ /* 0x000fe400078e0a07 */
[----:B------:R-:W-:-:S04]  /*17e0*/  IMAD.HI.U32 R7, R13, R8, RZ ;  /* 0x000000080d077227 */ /* 0x000fc800078e00ff */
[----:B------:R-:W-:Y:S01]  /*17f0*/  IMAD R9, R7, R9, R8 ;  /* 0x0000000907097224 */ /* 0x000fe200078e0208 */
[----:B------:R-:W-:-:S04]  /*1800*/  IABS R8, R4 ;  /* 0x0000000400087213 */ /* 0x000fc80000000000 */
[----:B------:R-:W-:-:S13]  /*1810*/  ISETP.GT.U32.AND P1, PT, R2, R9, PT ;  /* 0x000000090200720c */ /* 0x000fda0003f24070 */
[----:B------:R-:W-:Y:S01]  /*1820*/  @!P1 IMAD.IADD R9, R9, 0x1, -R8 ;  /* 0x0000000109099824 */ /* 0x000fe200078e0a08 */
[----:B------:R-:W-:Y:S01]  /*1830*/  LOP3.LUT R8, R3, R4, RZ, 0x3c, !PT ;  /* 0x0000000403087212 */ /* 0x000fe200078e3cff */
[----:B------:R-:W-:-:S03]  /*1840*/  @!P1 VIADD R7, R7, 0x1 ;  /* 0x0000000107079836 */ /* 0x000fc60000000000 */
[----:B------:R-:W-:Y:S02]  /*1850*/  ISETP.GE.U32.AND P0, PT, R9, R2, PT ;  /* 0x000000020900720c */ /* 0x000fe40003f06070 */
[----:B------:R-:W-:-:S11]  /*1860*/  ISETP.GE.AND P2, PT, R8, RZ, PT ;  /* 0x000000ff0800720c */ /* 0x000fd60003f46270 */
[----:B------:R-:W-:Y:S01]  /*1870*/  @P0 VIADD R7, R7, 0x1 ;  /* 0x0000000107070836 */ /* 0x000fe20000000000 */
[----:B------:R-:W-:-:S03]  /*1880*/  ISETP.NE.AND P0, PT, R6, R11, PT ;  /* 0x0000000b0600720c */ /* 0x000fc60003f05270 */
[----:B------:R-:W-:-:S05]  /*1890*/  @!P2 IMAD.MOV R7, RZ, RZ, -R7 ;  /* 0x000000ffff07a224 */ /* 0x000fca00078e0a07 */
[----:B------:R-:W-:-:S05]  /*18a0*/  SEL R7, R10, R7, !P4 ;  /* 0x000000070a077207 */ /* 0x000fca0006000000 */
[----:B------:R-:W-:-:S04]  /*18b0*/  IMAD.MOV R8, RZ, RZ, -R7 ;  /* 0x000000ffff087224 */ /* 0x000fc800078e0a07 */
[----:B------:R-:W-:Y:S01]  /*18c0*/  IMAD R8, R4, R8, R3 ;  /* 0x0000000804087224 */ /* 0x000fe200078e0203 */
[----:B------:R-:W-:-:S03]  /*18d0*/  IADD3 R3, PT, PT, R3, UR9, RZ ;  /* 0x0000000903037c10 */ /* 0x000fc6000fffe0ff */
[----:B--2---:R-:W-:-:S05]  /*18e0*/  IMAD R8, R7, UR24, R8 ;  /* 0x0000001807087c24 */ /* 0x004fca000f8e0208 */
[----:B------:R-:W-:-:S05]  /*18f0*/  LEA R8, R8, UR8, 0x2 ;  /* 0x0000000808087c11 */ /* 0x000fca000f8e10ff */
[----:B------:R0:W-:Y:S01]  /*1900*/  STS [R8], RZ ;  /* 0x000000ff08007388 */ /* 0x0001e20000000800 */
[----:B------:R-:W-:Y:S05]  /*1910*/  @P0 BRA `(.L_x_17) ;  /* 0xfffffffc00a00947 */ /* 0x000fea000383ffff */
.L_x_16:
[----:B-1234-:R-:W-:Y:S05]  /*1920*/  BSYNC.RECONVERGENT B1 ;  /* 0x0000000000017941 */ /* 0x01efea0003800200 */
.L_x_15:
[----:B------:R-:W-:Y:S05]  /*1930*/  @!P3 BRA `(.L_x_7) ;  /* 0x000000040088b947 */ /* 0x000fea0003800000 */
[----:B------:R-:W-:Y:S01]  /*1940*/  IABS R2, R4 ;  /* 0x0000000400027213 */ /* 0x000fe20000000000 */
[----:B------:R-:W-:-:S03]  /*1950*/  IMAD.MOV.U32 R6, RZ, RZ, RZ ;  /* 0x000000ffff067224 */ /* 0x000fc600078e00ff */
[----:B0-----:R-:W0:Y:S08]  /*1960*/  I2F.RP R8, R2 ;  /* 0x0000000200087306 */ /* 0x001e300000209400 */
[----:B0-----:R-:W0:Y:S02]  /*1970*/  MUFU.RCP R8, R8 ;  /* 0x0000000800087308 */ /* 0x001e240000001000 */
[----:B0-----:R-:W-:-:S06]  /*1980*/  VIADD R7, R8, 0xffffffe ;  /* 0x0ffffffe08077836 */ /* 0x001fcc0000000000 */
[----:B------:R-:W0:Y:S02]  /*1990*/  F2I.FTZ.U32.TRUNC.NTZ R7, R7 ;  /* 0x0000000700077305 */ /* 0x000e24000021f000 */
[----:B0-----:R-:W-:-:S04]  /*19a0*/  IMAD.MOV R9, RZ, RZ, -R7 ;  /* 0x000000ffff097224 */ /* 0x001fc800078e0a07 */
[----:B------:R-:W-:-:S04]  /*19b0*/  IMAD R9, R9, R2, RZ ;  /* 0x0000000209097224 */ /* 0x000fc800078e02ff */
[----:B------:R-:W-:-:S07]  /*19c0*/  IMAD.HI.U32 R6, R7, R9, R6 ;  /* 0x0000000907067227 */ /* 0x000fce00078e0006 */
.L_x_18:
[-C--:B0-----:R-:W-:Y:S01]  /*19d0*/  IABS R8, R4.reuse ;  /* 0x0000000400087213 */ /* 0x081fe20000000000 */
[----:B------:R-:W-:Y:S01]  /*19e0*/  VIADD R11, R3, UR9 ;  /* 0x00000009030b7c36 */ /* 0x000fe20008000000 */
[----:B------:R-:W-:Y:S02]  /*19f0*/  IABS R10, R4 ;  /* 0x00000004000a7213 */ /* 0x000fe40000000000 */
[----:B------:R-:W0:Y:S01]  /*1a00*/  I2F.RP R9, R8 ;  /* 0x0000000800097306 */ /* 0x000e220000209400 */
[----:B------:R-:W-:Y:S02]  /*1a10*/  IABS R15, R3 ;  /* 0x00000003000f7213 */ /* 0x000fe40000000000 */
[----:B------:R-:W-:Y:S01]  /*1a20*/  IMAD.MOV R13, RZ, RZ, -R10 ;  /* 0x000000ffff0d7224 */ /* 0x000fe200078e0a0a */
[----:B------:R-:W-:Y:S02]  /*1a30*/  IABS R12, R11 ;  /* 0x0000000b000c7213 */ /* 0x000fe40000000000 */
[----:B------:R-:W-:Y:S01]  /*1a40*/  IMAD.HI.U32 R10, R6, R15, RZ ;  /* 0x0000000f060a7227 */ /* 0x000fe200078e00ff */
[----:B------:R-:W-:-:S02]  /*1a50*/  MOV R6, RZ ;  /* 0x000000ff00067202 */ /* 0x000fc40000000f00 */
[----:B------:R-:W-:Y:S01]  /*1a60*/  LOP3.LUT R18, R3, R4, RZ, 0x3c, !PT ;  /* 0x0000000403127212 */ /* 0x000fe200078e3cff */
[----:B------:R-:W-:-:S03]  /*1a70*/  IMAD R15, R10, R13, R15 ;  /* 0x0000000d0a0f7224 */ /* 0x000fc600078e020f */
[----:B------:R-:W-:Y:S01]  /*1a80*/  ISETP.GE.AND P3, PT, R18, RZ, PT ;  /* 0x000000ff1200720c */ /* 0x000fe20003f66270 */
[----:B0-----:R-:W0:Y:S01]  /*1a90*/  MUFU.RCP R9, R9 ;  /* 0x0000000900097308 */ /* 0x001e220000001000 */
[----:B------:R-:W-:-:S13]  /*1aa0*/  ISETP.GT.U32.AND P2, PT, R2, R15, PT ;  /* 0x0000000f0200720c */ /* 0x000fda0003f44070 */
[--C-:B------:R-:W-:Y:S02]  /*1ab0*/  @!P2 IMAD.IADD R15, R15, 0x1, -R8.reuse ;  /* 0x000000010f0fa824 */ /* 0x100fe400078e0a08 */
[----:B------:R-:W-:Y:S02]  /*1ac0*/  @!P2 VIADD R10, R10, 0x1 ;  /* 0x000000010a0aa836 */ /* 0x000fe40000000000 */
[----:B0-----:R-:W-:Y:S01]  /*1ad0*/  VIADD R7, R9, 0xffffffe ;  /* 0x0ffffffe09077836 */ /* 0x001fe20000000000 */
[----:B------:R-:W-:Y:S01]  /*1ae0*/  ISETP.GE.U32.AND P0, PT, R15, R2, PT ;  /* 0x000000020f00720c */ /* 0x000fe20003f06070 */
[----:B------:R-:W-:Y:S02]  /*1af0*/  VIADD R9, R11, UR9 ;  /* 0x000000090b097c36 */ /* 0x000fe40008000000 */
[----:B------:R-:W-:Y:S02]  /*1b00*/  IMAD.MOV.U32 R2, RZ, RZ, R8 ;  /* 0x000000ffff027224 */ /* 0x000fe400078e0008 */
[----:B------:R-:W0:Y:S01]  /*1b10*/  F2I.FTZ.U32.TRUNC.NTZ R7, R7 ;  /* 0x0000000700077305 */ /* 0x000e22000021f000 */
[----:B------:R-:W-:-:S07]  /*1b20*/  IABS R19, R9 ;  /* 0x0000000900137213 */ /* 0x000fce0000000000 */
[----:B------:R-:W-:-:S05]  /*1b30*/  @P0 IADD3 R10, PT, PT, R10, 0x1, RZ ;  /* 0x000000010a0a0810 */ /* 0x000fca0007ffe0ff */
[----:B------:R-:W-:Y:S02]  /*1b40*/  @!P3 IMAD.MOV R10, RZ, RZ, -R10 ;  /* 0x000000ffff0ab224 */ /* 0x000fe400078e0a0a */
[----:B0-----:R-:W-:-:S04]  /*1b50*/  IMAD.MOV R17, RZ, RZ, -R7 ;  /* 0x000000ffff117224 */ /* 0x001fc800078e0a07 */
[----:B------:R-:W-:-:S04]  /*1b60*/  IMAD R17, R17, R8, RZ ;  /* 0x0000000811117224 */ /* 0x000fc800078e02ff */
[----:B------:R-:W-:-:S04]  /*1b70*/  IMAD.HI.U32 R6, R7, R17, R6 ;  /* 0x0000001107067227 */ /* 0x000fc800078e0006 */
[----:B------:R-:W-:Y:S02]  /*1b80*/  IMAD.MOV.U32 R17, RZ, RZ, R12 ;  /* 0x000000ffff117224 */ /* 0x000fe400078e000c */
[----:B------:R-:W-:Y:S02]  /*1b90*/  VIADD R7, R9, UR9 ;  /* 0x0000000909077c36 */ /* 0x000fe40008000000 */
[----:B------:R-:W-:-:S03]  /*1ba0*/  IMAD.HI.U32 R12, R6, R17, RZ ;  /* 0x00000011060c7227 */ /* 0x000fc600078e00ff */
[----:B------:R-:W-:Y:S01]  /*1bb0*/  IABS R21, R7 ;  /* 0x0000000700157213 */ /* 0x000fe20000000000 */
[----:B------:R-:W-:Y:S02]  /*1bc0*/  IMAD R15, R12, R13, R17 ;  /* 0x0000000d0c0f7224 */ /* 0x000fe400078e0211 */
[----:B------:R-:W-:-:S03]  /*1bd0*/  IMAD.HI.U32 R14, R6, R19, RZ ;  /* 0x00000013060e7227 */ /* 0x000fc600078e00ff */
[----:B------:R-:W-:Y:S01]  /*1be0*/  ISETP.GT.U32.AND P6, PT, R2, R15, PT ;  /* 0x0000000f0200720c */ /* 0x000fe20003fc4070 */
[----:B------:R-:W-:-:S04]  /*1bf0*/  IMAD.HI.U32 R16, R6, R21, RZ ;  /* 0x0000001506107227 */ /* 0x000fc800078e00ff */
[-C--:B------:R-:W-:Y:S02]  /*1c00*/  IMAD R17, R14, R13.reuse, R19 ;  /* 0x0000000d0e117224 */ /* 0x080fe400078e0213 */
[----:B------:R-:W-:-:S03]  /*1c10*/  IMAD R13, R16, R13, R21 ;  /* 0x0000000d100d7224 */ /* 0x000fc600078e0215 */
[C---:B------:R-:W-:Y:S02]  /*1c20*/  ISETP.GT.U32.AND P5, PT, R2.reuse, R17, PT ;  /* 0x000000110200720c */ /* 0x040fe40003fa4070 */
[----:B------:R-:W-:Y:S01]  /*1c30*/  ISETP.GT.U32.AND P1, PT, R2, R13, PT ;  /* 0x0000000d0200720c */ /* 0x000fe20003f24070 */
[----:B------:R-:W-:Y:S02]  /*1c40*/  @!P6 IMAD.IADD R15, R15, 0x1, -R8 ;  /* 0x000000010f0fe824 */ /* 0x000fe400078e0a08 */
[----:B------:R-:W-:-:S03]  /*1c50*/  @!P6 VIADD R12, R12, 0x1 ;  /* 0x000000010c0ce836 */ /* 0x000fc60000000000 */
[----:B------:R-:W-:-:S05]  /*1c60*/  ISETP.GE.U32.AND P4, PT, R15, R2, PT ;  /* 0x000000020f00720c */ /* 0x000fca0003f86070 */
[--C-:B------:R-:W-:Y:S02]  /*1c70*/  @!P5 IMAD.IADD R17, R17, 0x1, -R8.reuse ;  /* 0x000000011111d824 */ /* 0x100fe400078e0a08 */
[----:B------:R-:W-:Y:S01]  /*1c80*/  @!P1 IMAD.IADD R13, R13, 0x1, -R8 ;  /* 0x000000010d0d9824 */ /* 0x000fe200078e0a08 */
[----:B------:R-:W-:Y:S01]  /*1c90*/  LOP3.LUT R8, R11, R4, RZ, 0x3c, !PT ;  /* 0x000000040b087212 */ /* 0x000fe200078e3cff */
[----:B------:R-:W-:Y:S01]  /*1ca0*/  @!P5 VIADD R14, R14, 0x1 ;  /* 0x000000010e0ed836 */ /* 0x000fe20000000000 */
[-C--:B------:R-:W-:Y:S01]  /*1cb0*/  ISETP.GE.U32.AND P2, PT, R17, R2.reuse, PT ;  /* 0x000000021100720c */ /* 0x080fe20003f46070 */
[----:B------:R-:W-:Y:S01]  /*1cc0*/  @!P1 VIADD R16, R16, 0x1 ;  /* 0x0000000110109836 */ /* 0x000fe20000000000 */
[----:B------:R-:W-:Y:S01]  /*1cd0*/  ISETP.GE.U32.AND P0, PT, R13, R2, PT ;  /* 0x000000020d00720c */ /* 0x000fe20003f06070 */
[----:B------:R-:W-:Y:S01]  /*1ce0*/  @P4 VIADD R12, R12, 0x1 ;  /* 0x000000010c0c4836 */ /* 0x000fe20000000000 */
[----:B------:R-:W-:Y:S02]  /*1cf0*/  ISETP.GE.AND P6, PT, R8, RZ, PT ;  /* 0x000000ff0800720c */ /* 0x000fe40003fc6270 */
[----:B------:R-:W-:-:S02]  /*1d00*/  LOP3.LUT R8, R9, R4, RZ, 0x3c, !PT ;  /* 0x0000000409087212 */ /* 0x000fc400078e3cff */
[-C--:B------:R-:W-:Y:S02]  /*1d10*/  LOP3.LUT R13, R7, R4.reuse, RZ, 0x3c, !PT ;  /* 0x00000004070d7212 */ /* 0x080fe400078e3cff */
[----:B------:R-:W-:Y:S02]  /*1d20*/  ISETP.GE.AND P5, PT, R8, RZ, PT ;  /* 0x000000ff0800720c */ /* 0x000fe40003fa6270 */
[----:B------:R-:W-:Y:S01]  /*1d30*/  ISETP.GE.AND P4, PT, R13, RZ, PT ;  /* 0x000000ff0d00720c */ /* 0x000fe20003f86270 */
[----:B------:R-:W-:Y:S01]  /*1d40*/  @P2 VIADD R14, R14, 0x1 ;  /* 0x000000010e0e2836 */ /* 0x000fe20000000000 */
[----:B------:R-:W-:Y:S01]  /*1d50*/  ISETP.NE.AND P1, PT, R4, RZ, PT ;  /* 0x000000ff0400720c */ /* 0x000fe20003f25270 */
[----:B------:R-:W-:Y:S01]  /*1d60*/  @P0 VIADD R16, R16, 0x1 ;  /* 0x0000000110100836 */ /* 0x000fe20000000000 */
[----:B------:R-:W-:Y:S01]  /*1d70*/  LOP3.LUT R13, RZ, R4, RZ, 0x33, !PT ;  /* 0x00000004ff0d7212 */ /* 0x000fe200078e33ff */
[----:B------:R-:W-:-:S03]  /*1d80*/  @!P6 IMAD.MOV R12, RZ, RZ, -R12 ;  /* 0x000000ffff0ce224 */ /* 0x000fc600078e0a0c */
[C---:B------:R-:W-:Y:S02]  /*1d90*/  SEL R10, R13.reuse, R10, !P1 ;  /* 0x0000000a0d0a7207 */ /* 0x040fe40004800000 */
[C---:B------:R-:W-:Y:S02]  /*1da0*/  SEL R12, R13.reuse, R12, !P1 ;  /* 0x0000000c0d0c7207 */ /* 0x040fe40004800000 */
[----:B------:R-:W-:Y:S01]  /*1db0*/  @!P5 IADD3 R14, PT, PT, -R14, RZ, RZ ;  /* 0x000000ff0e0ed210 */ /* 0x000fe20007ffe1ff */
[----:B------:R-:W-:Y:S02]  /*1dc0*/  @!P4 IMAD.MOV R16, RZ, RZ, -R16 ;  /* 0x000000ffff10c224 */ /* 0x000fe400078e0a10 */
[----:B------:R-:W-:Y:S01]  /*1dd0*/  IMAD.MOV R8, RZ, RZ, -R10 ;  /* 0x000000ffff087224 */ /* 0x000fe200078e0a0a */
[C---:B------:R-:W-:Y:S02]  /*1de0*/  SEL R14, R13.reuse, R14, !P1 ;  /* 0x0000000e0d0e7207 */ /* 0x040fe40004800000 */
[----:B------:R-:W-:Y:S01]  /*1df0*/  SEL R16, R13, R16, !P1 ;  /* 0x000000100d107207 */ /* 0x000fe20004800000 */
[----:B------:R-:W-:-:S02]  /*1e00*/  IMAD.MOV R13, RZ, RZ, -R12 ;  /* 0x000000ffff0d7224 */ /* 0x000fc400078e0a0c */
[----:B------:R-:W-:Y:S02]  /*1e10*/  IMAD.MOV R15, RZ, RZ, -R14 ;  /* 0x000000ffff0f7224 */ /* 0x000fe400078e0a0e */
[----:B------:R-:W-:Y:S02]  /*1e20*/  IMAD.MOV R17, RZ, RZ, -R16 ;  /* 0x000000ffff117224 */ /* 0x000fe400078e0a10 */
[C---:B------:R-:W-:Y:S02]  /*1e30*/  IMAD R3, R4.reuse, R8, R3 ;  /* 0x0000000804037224 */ /* 0x040fe400078e0203 */
[C---:B------:R-:W-:Y:S02]  /*1e40*/  IMAD R11, R4.reuse, R13, R11 ;  /* 0x0000000d040b7224 */ /* 0x040fe400078e020b */
[C---:B------:R-:W-:Y:S02]  /*1e50*/  IMAD R9, R4.reuse, R15, R9 ;  /* 0x0000000f04097224 */ /* 0x040fe400078e0209 */
[----:B------:R-:W-:-:S02]  /*1e60*/  IMAD R13, R4, R17, R7 ;  /* 0x00000011040d7224 */ /* 0x000fc400078e0207 */
[----:B------:R-:W-:Y:S02]  /*1e70*/  IMAD R3, R10, UR25, R3 ;  /* 0x000000190a037c24 */ /* 0x000fe4000f8e0203 */
[----:B------:R-:W-:Y:S02]  /*1e80*/  IMAD R11, R12, UR25, R11 ;  /* 0x000000190c0b7c24 */ /* 0x000fe4000f8e020b */
[----:B------:R-:W-:Y:S01]  /*1e90*/  IMAD R9, R14, UR25, R9 ;  /* 0x000000190e097c24 */ /* 0x000fe2000f8e0209 */
[----:B------:R-:W-:Y:S01]  /*1ea0*/  LEA R8, R3, UR8, 0x2 ;  /* 0x0000000803087c11 */ /* 0x000fe2000f8e10ff */
[----:B------:R-:W-:Y:S01]  /*1eb0*/  IMAD R13, R16, UR25, R13 ;  /* 0x00000019100d7c24 */ /* 0x000fe2000f8e020d */
[----:B------:R-:W-:Y:S01]  /*1ec0*/  LEA R11, R11, UR8, 0x2 ;  /* 0x000000080b0b7c11 */ /* 0x000fe2000f8e10ff */
[----:B------:R-:W-:Y:S01]  /*1ed0*/  VIADD R3, R7, UR9 ;  /* 0x0000000907037c36 */ /* 0x000fe20008000000 */
[----:B------:R-:W-:Y:S01]  /*1ee0*/  LEA R9, R9, UR8, 0x2 ;  /* 0x0000000809097c11 */ /* 0x000fe2000f8e10ff */
[----:B------:R0:W-:Y:S01]  /*1ef0*/  STS [R8], RZ ;  /* 0x000000ff08007388 */ /* 0x0001e20000000800 */
[----:B------:R-:W-:-:S02]  /*1f00*/  LEA R13, R13, UR8, 0x2 ;  /* 0x000000080d0d7c11 */ /* 0x000fc4000f8e10ff */
[----:B------:R-:W-:Y:S01]  /*1f10*/  ISETP.GE.AND P0, PT, R3, R0, PT ;  /* 0x000000000300720c */ /* 0x000fe20003f06270 */
[----:B------:R0:W-:Y:S04]  /*1f20*/  STS [R11], RZ ;  /* 0x000000ff0b007388 */ /* 0x0001e80000000800 */
[----:B------:R0:W-:Y:S04]  /*1f30*/  STS [R9], RZ ;  /* 0x000000ff09007388 */ /* 0x0001e80000000800 */
[----:B------:R0:W-:Y:S04]  /*1f40*/  STS [R13], RZ ;  /* 0x000000ff0d007388 */ /* 0x0001e80000000800 */
[----:B------:R-:W-:Y:S05]  /*1f50*/  @!P0 BRA `(.L_x_18) ;  /* 0xfffffff8009c8947 */ /* 0x000fea000383ffff */
.L_x_7:
[----:B-1234-:R-:W-:Y:S05]  /*1f60*/  BSYNC.RECONVERGENT B0 ;  /* 0x0000000000007941 */ /* 0x01efea0003800200 */
.L_x_6:
[----:B------:R-:W1:Y:S01]  /*1f70*/  LDCU UR7, c[0x0][0x3b8] ;  /* 0x00007700ff0777ac */ /* 0x000e620008000800 */
[----:B------:R-:W-:Y:S01]  /*1f80*/  BAR.SYNC.DEFER_BLOCKING 0x0 ;  /* 0x0000000000007b1d */ /* 0x000fe20000010000 */
[----:B------:R-:W-:Y:S01]  /*1f90*/  ISETP.GE.AND P0, PT, R5, UR11, PT ;  /* 0x0000000b05007c0c */ /* 0x000fe2000bf06270 */
[----:B------:R-:W-:-:S04]  /*1fa0*/  ULEA UR5, UR5, UR8, 0x2 ;  /* 0x0000000805057291 */ /* 0x000fc8000f8e10ff */
[----:B------:R-:W2:Y:S01]  /*1fb0*/  LDCU UR12, c[0x0][0x3bc] ;  /* 0x00007780ff0c77ac */ /* 0x000ea20008000800 */
[----:B------:R-:W-:Y:S01]  /*1fc0*/  BSSY.RECONVERGENT B0, `(.L_x_19) ;  /* 0x00000ec000007945 */ /* 0x000fe20003800200 */
[----:B-1----:R-:W-:-:S06]  /*1fd0*/  ULEA UR7, UR7, UR5, 0x2 ;  /* 0x0000000507077291 */ /* 0x002fcc000f8e10ff */
[----:B------:R-:W-:Y:S06]  /*1fe0*/  @P0 BRA `(.L_x_20) ;  /* 0x0000000c00a40947 */ /* 0x000fec0003800000 */
[C---:B------:R-:W-:Y:S01]  /*1ff0*/  LOP3.LUT R16, R4.reuse, 0x7, RZ, 0xc0, !PT ;  /* 0x0000000704107812 */ /* 0x040fe200078ec0ff */
[----:B0-----:R-:W-:Y:S01]  /*2000*/  IMAD.MOV.U32 R8, RZ, RZ, R5 ;  /* 0x000000ffff087224 */ /* 0x001fe200078e0005 */
[----:B------:R-:W-:-:S07]  /*2010*/  LOP3.LUT R14, R4, 0x3, RZ, 0xc0, !PT ;  /* 0x00000003040e7812 */ /* 0x000fce00078ec0ff */
.L_x_34:
[----:B------:R-:W0:Y:S01]  /*2020*/  LDCU.128 UR20, c[0x0][0x3a0] ;  /* 0x00007400ff1477ac */ /* 0x000e220008000c00 */
[----:B------:R-:W-:Y:S01]  /*2030*/  IADD3 R0, P0, PT, R8, UR4, RZ ;  /* 0x0000000408007c10 */ /* 0x000fe2000ff1e0ff */
[----:B------:R-:W-:-:S03]  /*2040*/  IMAD.U32 R3, RZ, RZ, UR4 ;  /* 0x00000004ff037e24 */ /* 0x000fc6000f8e00ff */
[----:B------:R-:W-:Y:S02]  /*2050*/  SHF.L.U32 R2, R0, 0x2, RZ ;  /* 0x0000000200027819 */ /* 0x000fe400000006ff */
[----:B------:R-:W-:-:S04]  /*2060*/  LEA.HI.X.SX32 R3, R3, RZ, 0x1, P0 ;  /* 0x000000ff03037211 */ /* 0x000fc800000f0eff */
[----:B------:R-:W-:Y:S02]  /*2070*/  SHF.L.U64.HI R0, R0, 0x2, R3 ;  /* 0x0000000200007819 */ /* 0x000fe40000010203 */
[C---:B0-----:R-:W-:Y:S02]  /*2080*/  IADD3 R6, P0, PT, R2.reuse, UR20, RZ ;  /* 0x0000001402067c10 */ /* 0x041fe4000ff1e0ff */
[----:B------:R-:W-:Y:S02]  /*2090*/  IADD3 R2, P1, PT, R2, UR22, RZ ;  /* 0x0000001602027c10 */ /* 0x000fe4000ff3e0ff */
[C---:B------:R-:W-:Y:S02]  /*20a0*/  IADD3.X R7, PT, PT, R0.reuse, UR21, RZ, P0, !PT ;  /* 0x0000001500077c10 */ /* 0x040fe400087fe4ff */
[----:B------:R-:W-:-:S03]  /*20b0*/  IADD3.X R3, PT, PT, R0, UR23, RZ, P1, !PT ;  /* 0x0000001700037c10 */ /* 0x000fc60008ffe4ff */
[----:B------:R0:W5:Y:S04]  /*20c0*/  LDG.E R0, desc[UR14][R6.64] ;  /* 0x0000000e06007981 */ /* 0x000168000c1e1900 */
[----:B------:R0:W5:Y:S01]  /*20d0*/  LDG.E R9, desc[UR14][R2.64] ;  /* 0x0000000e02097981 */ /* 0x000162000c1e1900 */
[----:B------:R-:W-:Y:S01]  /*20e0*/  ISETP.GE.AND P0, PT, R4, 0x1, PT ;  /* 0x000000010400780c */ /* 0x000fe20003f06270 */
[----:B------:R-:W-:-:S12]  /*20f0*/  IMAD.MOV.U32 R13, RZ, RZ, -0xeb60d36 ;  /* 0xf149f2caff0d7424 */ /* 0x000fd800078e00ff */
[----:B0-----:R-:W-:Y:S05]  /*2100*/  @!P0 BRA `(.L_x_21) ;  /* 0x0000000400408947 */ /* 0x001fea0003800000 */
[----:B------:R-:W-:Y:S02]  /*2110*/  VIADD R10, R4, 0xffffffff ;  /* 0xffffffff040a7836 */ /* 0x000fe40000000000 */
[----:B------:R-:W-:-:S03]  /*2120*/  IMAD.MOV.U32 R13, RZ, RZ, -0xeb60d36 ;  /* 0xf149f2caff0d7424 */ /* 0x000fc600078e00ff */
[----:B------:R-:W-:Y:S01]  /*2130*/  ISETP.GE.U32.AND P1, PT, R10, 0x7, PT ;  /* 0x000000070a00780c */ /* 0x000fe20003f26070 */
[----:B------:R-:W-:-:S12]  /*2140*/  IMAD.MOV.U32 R10, RZ, RZ, RZ ;  /* 0x000000ffff0a7224 */ /* 0x000fd800078e00ff */
[----:B------:R-:W-:Y:S05]  /*2150*/  @!P1 BRA `(.L_x_22) ;  /* 0x0000000000809947 */ /* 0x000fea0003800000 */
[----:B------:R-:W-:Y:S01]  /*2160*/  IMAD.MOV.U32 R13, RZ, RZ, -0xeb60d36 ;  /* 0xf149f2caff0d7424 */ /* 0x000fe200078e00ff */
[----:B------:R-:W-:Y:S01]  /*2170*/  LOP3.LUT R10, R4, 0x7ffffff8, RZ, 0xc0, !PT ;  /* 0x7ffffff8040a7812 */ /* 0x000fe200078ec0ff */
[----:B------:R-:W-:-:S07]  /*2180*/  IMAD.MOV.U32 R11, RZ, RZ, RZ ;  /* 0x000000ffff0b7224 */ /* 0x000fce00078e00ff */
.L_x_23:
[----:B--2---:R-:W-:Y:S02]  /*2190*/  IMAD R12, R8, UR12, R11 ;  /* 0x0000000c080c7c24 */ /* 0x004fe4000f8e020b */
[----:B------:R-:W-:-:S03]  /*21a0*/  VIADD R11, R11, 0x8 ;  /* 0x000000080b0b7836 */ /* 0x000fc60000000000 */
[----:B------:R-:W-:Y:S02]  /*21b0*/  LEA R12, R12, UR8, 0x2 ;  /* 0x000000080c0c7c11 */ /* 0x000fe4000f8e10ff */
[----:B------:R-:W-:-:S03]  /*21c0*/  ISETP.NE.AND P2, PT, R11, R10, PT ;  /* 0x0000000a0b00720c */ /* 0x000fc60003f45270 */
[----:B------:R-:W0:Y:S04]  /*21d0*/  LDS R18, [R12] ;  /* 0x000000000c127984 */ /* 0x000e280000000800 */
[----:B------:R-:W1:Y:S04]  /*21e0*/  LDS R20, [R12+0x4] ;  /* 0x000004000c147984 */ /* 0x000e680000000800 */
[----:B------:R-:W2:Y:S04]  /*21f0*/  LDS R22, [R12+0x8] ;  /* 0x000008000c167984 */ /* 0x000ea80000000800 */
[----:B------:R-:W3:Y:S04]  /*2200*/  LDS R24, [R12+0xc] ;  /* 0x00000c000c187984 */ /* 0x000ee80000000800 */
[----:B------:R-:W4:Y:S04]  /*2210*/  LDS R26, [R12+0x10] ;  /* 0x000010000c1a7984 */ /* 0x000f280000000800 */
[----:B------:R-:W4:Y:S01]  /*2220*/  LDS R28, [R12+0x14] ;  /* 0x000014000c1c7984 */ /* 0x000f220000000800 */
[----:B0-----:R-:W-:-:S04]  /*2230*/  FSETP.GT.AND P1, PT, R18, R13, PT ;  /* 0x0000000d1200720b */ /* 0x001fc80003f24000 */
[----:B------:R-:W-:Y:S02]  /*2240*/  FSEL R13, R18, R13, P1 ;  /* 0x0000000d120d7208 */ /* 0x000fe40000800000 */
[----:B------:R-:W0:Y:S02]  /*2250*/  LDS R18, [R12+0x18] ;  /* 0x000018000c127984 */ /* 0x000e240000000800 */
[----:B-1----:R-:W-:-:S04]  /*2260*/  FSETP.GT.AND P1, PT, R20, R13, PT ;  /* 0x0000000d1400720b */ /* 0x002fc80003f24000 */
[----:B------:R-:W-:Y:S02]  /*2270*/  FSEL R13, R20, R13, P1 ;  /* 0x0000000d140d7208 */ /* 0x000fe40000800000 */
[----:B------:R-:W1:Y:S02]  /*2280*/  LDS R20, [R12+0x1c] ;  /* 0x00001c000c147984 */ /* 0x000e640000000800 */
[----:B--2---:R-:W-:-:S04]  /*2290*/  FSETP.GT.AND P1, PT, R22, R13, PT ;  /* 0x0000000d1600720b */ /* 0x004fc80003f24000 */
[----:B------:R-:W-:-:S04]  /*22a0*/  FSEL R13, R22, R13, P1 ;  /* 0x0000000d160d7208 */ /* 0x000fc80000800000 */
[----:B---3--:R-:W-:-:S04]  /*22b0*/  FSETP.GT.AND P1, PT, R24, R13, PT ;  /* 0x0000000d1800720b */ /* 0x008fc80003f24000 */
[----:B------:R-:W-:-:S04]  /*22c0*/  FSEL R13, R24, R13, P1 ;  /* 0x0000000d180d7208 */ /* 0x000fc80000800000 */
[----:B----4-:R-:W-:-:S04]  /*22d0*/  FSETP.GT.AND P1, PT, R26, R13, PT ;  /* 0x0000000d1a00720b */ /* 0x010fc80003f24000 */
[----:B------:R-:W-:-:S04]  /*22e0*/  FSEL R13, R26, R13, P1 ;  /* 0x0000000d1a0d7208 */ /* 0x000fc80000800000 */
[----:B------:R-:W-:-:S04]  /*22f0*/  FSETP.GT.AND P1, PT, R28, R13, PT ;  /* 0x0000000d1c00720b */ /* 0x000fc80003f24000 */
[----:B------:R-:W-:-:S04]  /*2300*/  FSEL R13, R28, R13, P1 ;  /* 0x0000000d1c0d7208 */ /* 0x000fc80000800000 */
[----:B0-----:R-:W-:-:S04]  /*2310*/  FSETP.GT.AND P1, PT, R18, R13, PT ;  /* 0x0000000d1200720b */ /* 0x001fc80003f24000 */
[----:B------:R-:W-:-:S04]  /*2320*/  FSEL R13, R18, R13, P1 ;  /* 0x0000000d120d7208 */ /* 0x000fc80000800000 */
[----:B-1----:R-:W-:-:S04]  /*2330*/  FSETP.GT.AND P1, PT, R20, R13, PT ;  /* 0x0000000d1400720b */ /* 0x002fc80003f24000 */
[----:B------:R-:W-:Y:S01]  /*2340*/  FSEL R13, R20, R13, P1 ;  /* 0x0000000d140d7208 */ /* 0x000fe20000800000 */
[----:B------:R-:W-:Y:S08]  /*2350*/  @P2 BRA `(.L_x_23) ;  /* 0xfffffffc008c2947 */ /* 0x000ff0000383ffff */
.L_x_22:
[----:B------:R-:W-:-:S13]  /*2360*/  ISETP.NE.AND P1, PT, R16, RZ, PT ;  /* 0x000000ff1000720c */ /* 0x000fda0003f25270 */
[----:B------:R-:W-:Y:S05]  /*2370*/  @!P1 BRA `(.L_x_21) ;  /* 0x0000000000a49947 */ /* 0x000fea0003800000 */
[----:B------:R-:W-:Y:S01]  /*2380*/  VIADD R11, R16, 0xffffffff ;  /* 0xffffffff100b7836 */ /* 0x000fe20000000000 */
[----:B------:R-:W-:-:S04]  /*2390*/  ISETP.NE.AND P2, PT, R14, RZ, PT ;  /* 0x000000ff0e00720c */ /* 0x000fc80003f45270 */
[----:B------:R-:W-:-:S13]  /*23a0*/  ISETP.GE.U32.AND P1, PT, R11, 0x3, PT ;  /* 0x000000030b00780c */ /* 0x000fda0003f26070 */
[----:B------:R-:W-:Y:S05]  /*23b0*/  @!P1 BRA `(.L_x_24) ;  /* 0x0000000000409947 */ /* 0x000fea0003800000 */
[----:B------:R-:W0:Y:S02]  /*23c0*/  LDCU UR10, c[0x0][0x3bc] ;  /* 0x00007780ff0a77ac */ /* 0x000e240008000800 */
[----:B0-----:R-:W-:Y:S01]  /*23d0*/  IMAD R11, R8, UR10, R10 ;  /* 0x0000000a080b7c24 */ /* 0x001fe2000f8e020a */
[----:B------:R-:W-:-:S04]  /*23e0*/  IADD3 R10, PT, PT, R10, 0x4, RZ ;  /* 0x000000040a0a7810 */ /* 0x000fc80007ffe0ff */
[----:B------:R-:W-:-:S05]  /*23f0*/  LEA R11, R11, UR8, 0x2 ;  /* 0x000000080b0b7c11 */ /* 0x000fca000f8e10ff */
[----:B------:R-:W0:Y:S04]  /*2400*/  LDS R12, [R11] ;  /* 0x000000000b0c7984 */ /* 0x000e280000000800 */
[----:B------:R-:W1:Y:S04]  /*2410*/  LDS R15, [R11+0x4] ;  /* 0x000004000b0f7984 */ /* 0x000e680000000800 */
[----:B------:R-:W3:Y:S04]  /*2420*/  LDS R17, [R11+0x8] ;  /* 0x000008000b117984 */ /* 0x000ee80000000800 */
[----:B------:R-:W4:Y:S01]  /*2430*/  LDS R19, [R11+0xc] ;  /* 0x00000c000b137984 */ /* 0x000f220000000800 */
[----:B0-----:R-:W-:-:S04]  /*2440*/  FSETP.GT.AND P1, PT, R12, R13, PT ;  /* 0x0000000d0c00720b */ /* 0x001fc80003f24000 */
[----:B------:R-:W-:-:S04]  /*2450*/  FSEL R12, R12, R13, P1 ;  /* 0x0000000d0c0c7208 */ /* 0x000fc80000800000 */
[----:B-1----:R-:W-:-:S04]  /*2460*/  FSETP.GT.AND P1, PT, R15, R12, PT ;  /* 0x0000000c0f00720b */ /* 0x002fc80003f24000 */
[----:B------:R-:W-:-:S04]  /*2470*/  FSEL R12, R15, R12, P1 ;  /* 0x0000000c0f0c7208 */ /* 0x000fc80000800000 */
[----:B---3--:R-:W-:-:S04]  /*2480*/  FSETP.GT.AND P1, PT, R17, R12, PT ;  /* 0x0000000c1100720b */ /* 0x008fc80003f24000 */
[----:B------:R-:W-:-:S04]  /*2490*/  FSEL R12, R17, R12, P1 ;  /* 0x0000000c110c7208 */ /* 0x000fc80000800000 */
[----:B----4-:R-:W-:-:S04]  /*24a0*/  FSETP.GT.AND P1, PT, R19, R12, PT ;  /* 0x0000000c1300720b */ /* 0x010fc80003f24000 */
[----:B------:R-:W-:-:S09]  /*24b0*/  FSEL R13, R19, R12, P1 ;  /* 0x0000000c130d7208 */ /* 0x000fd20000800000 */
.L_x_24:
[----:B------:R-:W-:Y:S05]  /*24c0*/  @!P2 BRA `(.L_x_21) ;  /* 0x000000000050a947 */ /* 0x000fea0003800000 */
[----:B------:R-:W-:Y:S02]  /*24d0*/  LOP3.LUT R11, R4, 0x1, RZ, 0xc0, !PT ;  /* 0x00000001040b7812 */ /* 0x000fe400078ec0ff */
[----:B------:R-:W-:Y:S02]  /*24e0*/  ISETP.NE.AND P1, PT, R14, 0x1, PT ;  /* 0x000000010e00780c */ /* 0x000fe40003f25270 */
[----:B------:R-:W-:-:S13]  /*24f0*/  ISETP.NE.U32.AND P2, PT, R11, 0x1, PT ;  /* 0x000000010b00780c */ /* 0x000fda0003f45070 */
[----:B------:R-:W0:Y:S01]  /*2500*/  @!P2 LDC R15, c[0x0][0x3bc] ;  /* 0x0000ef00ff0fab82 */ /* 0x000e220000000800 */
[----:B------:R-:W-:Y:S05]  /*2510*/  @!P1 BRA `(.L_x_25) ;  /* 0x0000000000289947 */ /* 0x000fea0003800000 */
[----:B------:R-:W1:Y:S02]  /*2520*/  LDCU UR10, c[0x0][0x3bc] ;  /* 0x00007780ff0a77ac */ /* 0x000e640008000800 */
[----:B-1----:R-:W-:Y:S02]  /*2530*/  IMAD R11, R8, UR10, R10 ;  /* 0x0000000a080b7c24 */ /* 0x002fe4000f8e020a */
[----:B------:R-:W-:-:S03]  /*2540*/  VIADD R10, R10, 0x2 ;  /* 0x000000020a0a7836 */ /* 0x000fc60000000000 */
[----:B------:R-:W-:-:S05]  /*2550*/  LEA R11, R11, UR8, 0x2 ;  /* 0x000000080b0b7c11 */ /* 0x000fca000f8e10ff */
[----:B------:R-:W1:Y:S04]  /*2560*/  LDS R12, [R11] ;  /* 0x000000000b0c7984 */ /* 0x000e680000000800 */
[----:B------:R-:W3:Y:S01]  /*2570*/  LDS R18, [R11+0x4] ;  /* 0x000004000b127984 */ /* 0x000ee20000000800 */
[----:B-1----:R-:W-:-:S04]  /*2580*/  FSETP.GT.AND P1, PT, R12, R13, PT ;  /* 0x0000000d0c00720b */ /* 0x002fc80003f24000 */
[----:B------:R-:W-:-:S04]  /*2590*/  FSEL R13, R12, R13, P1 ;  /* 0x0000000d0c0d7208 */ /* 0x000fc80000800000 */
[----:B---3--:R-:W-:-:S04]  /*25a0*/  FSETP.GT.AND P1, PT, R18, R13, PT ;  /* 0x0000000d1200720b */ /* 0x008fc80003f24000 */
[----:B------:R-:W-:-:S09]  /*25b0*/  FSEL R13, R18, R13, P1 ;  /* 0x0000000d120d7208 */ /* 0x000fd20000800000 */
.L_x_25:
[----:B0-----:R-:W-:-:S05]  /*25c0*/  @!P2 IMAD R10, R8, R15, R10 ;  /* 0x0000000f080aa224 */ /* 0x001fca00078e020a */
[----:B------:R-:W-:-:S06]  /*25d0*/  @!P2 LEA R10, R10, UR8, 0x2 ;  /* 0x000000080a0aac11 */ /* 0x000fcc000f8e10ff */
[----:B------:R-:W0:Y:S02]  /*25e0*/  @!P2 LDS R10, [R10] ;  /* 0x000000000a0aa984 */ /* 0x000e240000000800 */
[----:B0-----:R-:W-:-:S04]  /*25f0*/  @!P2 FSETP.GT.AND P1, PT, R10, R13, PT ;  /* 0x0000000d0a00a20b */ /* 0x001fc80003f24000 */
[----:B------:R-:W-:-:S09]  /*2600*/  @!P2 FSEL R13, R10, R13, P1 ;  /* 0x0000000d0a0da208 */ /* 0x000fd20000800000 */
.L_x_21:
[----:B-----5:R-:W-:Y:S01]  /*2610*/  FSETP.GT.AND P1, PT, R13, R0, PT ;  /* 0x000000000d00720b */ /* 0x020fe20003f24000 */
[----:B------:R-:W-:-:S03]  /*2620*/  IMAD.MOV.U32 R11, RZ, RZ, RZ ;  /* 0x000000ffff0b7224 */ /* 0x000fc600078e00ff */
[----:B------:R-:W-:Y:S01]  /*2630*/  FSEL R13, R13, R0, P1 ;  /* 0x000000000d0d7208 */ /* 0x000fe20000800000 */
[----:B------:R-:W-:Y:S08]  /*2640*/  @!P0 BRA `(.L_x_26) ;  /* 0x0000000400548947 */ /* 0x000ff00003800000 */
[----:B------:R-:W-:-:S05]  /*2650*/  VIADD R10, R4, 0xffffffff ;  /* 0xffffffff040a7836 */ /* 0x000fca0000000000 */
[----:B------:R-:W-:Y:S02]  /*2660*/  ISETP.GE.U32.AND P0, PT, R10, 0x3, PT ;  /* 0x000000030a00780c */ /* 0x000fe40003f06070 */
[----:B------:R-:W-:-:S11]  /*2670*/  CS2R R10, SRZ ;  /* 0x00000000000a7805 */ /* 0x000fd6000001ff00 */
[----:B------:R-:W-:Y:S05]  /*2680*/  @!P0 BRA `(.L_x_27) ;  /* 0x0000000000b48947 */ /* 0x000fea0003800000 */
[----:B------:R-:W-:Y:S01]  /*2690*/  IMAD.MOV.U32 R11, RZ, RZ, RZ ;  /* 0x000000ffff0b7224 */ /* 0x000fe200078e00ff */
[----:B------:R-:W-:Y:S01]  /*26a0*/  LOP3.LUT R10, R4, 0x7ffffffc, RZ, 0xc0, !PT ;  /* 0x7ffffffc040a7812 */ /* 0x000fe200078ec0ff */
[----:B------:R-:W-:-:S07]  /*26b0*/  IMAD.MOV.U32 R15, RZ, RZ, RZ ;  /* 0x000000ffff0f7224 */ /* 0x000fce00078e00ff */
.L_x_28:
[----:B0-----:R-:W0:Y:S02]  /*26c0*/  LDCU UR10, c[0x0][0x3bc] ;  /* 0x00007780ff0a77ac */ /* 0x001e240008000800 */
[----:B0-----:R-:W-:Y:S02]  /*26d0*/  IMAD R12, R8, UR10, R15 ;  /* 0x0000000a080c7c24 */ /* 0x001fe4000f8e020f */
[----:B------:R-:W-:-:S03]  /*26e0*/  VIADD R15, R15, 0x4 ;  /* 0x000000040f0f7836 */ /* 0x000fc60000000000 */
[----:B------:R-:W-:-:S05]  /*26f0*/  LEA R12, R12, UR8, 0x2 ;  /* 0x000000080c0c7c11 */ /* 0x000fca000f8e10ff */
[----:B------:R-:W0:Y:S04]  /*2700*/  LDS R18, [R12] ;  /* 0x000000000c127984 */ /* 0x000e280000000800 */
[----:B------:R-:W1:Y:S04]  /*2710*/  LDS R20, [R12+0x4] ;  /* 0x000004000c147984 */ /* 0x000e680000000800 */
[----:B------:R-:W3:Y:S04]  /*2720*/  LDS R22, [R12+0x8] ;  /* 0x000008000c167984 */ /* 0x000ee80000000800 */
[----:B------:R-:W4:Y:S01]  /*2730*/  LDS R24, [R12+0xc] ;  /* 0x00000c000c187984 */ /* 0x000f220000000800 */
[C---:B0-----:R-:W-:Y:S01]  /*2740*/  FADD R18, -R13.reuse, R18 ;  /* 0x000000120d127221 */ /* 0x041fe20000000100 */
[----:B-1----:R-:W-:-:S03]  /*2750*/  FADD R20, -R13, R20 ;  /* 0x000000140d147221 */ /* 0x002fc60000000100 */
[----:B------:R-:W-:Y:S01]  /*2760*/  FMUL R18, R18, 1.4426950216293334961 ;  /* 0x3fb8aa3b12127820 */ /* 0x000fe20000400000 */
[----:B---3--:R-:W-:Y:S01]  /*2770*/  FADD R22, -R13, R22 ;  /* 0x000000160d167221 */ /* 0x008fe20000000100 */
[----:B------:R-:W-:-:S03]  /*2780*/  FMUL R20, R20, 1.4426950216293334961 ;  /* 0x3fb8aa3b14147820 */ /* 0x000fc60000400000 */
[----:B------:R-:W-:Y:S01]  /*2790*/  FSETP.GEU.AND P0, PT, R18, -126, PT ;  /* 0xc2fc00001200780b */ /* 0x000fe20003f0e000 */
[----:B----4-:R-:W-:Y:S01]  /*27a0*/  FADD R24, -R13, R24 ;  /* 0x000000180d187221 */ /* 0x010fe20000000100 */
[----:B------:R-:W-:Y:S01]  /*27b0*/  FMUL R22, R22, 1.4426950216293334961 ;  /* 0x3fb8aa3b16167820 */ /* 0x000fe20000400000 */
[----:B------:R-:W-:Y:S02]  /*27c0*/  FSETP.GEU.AND P1, PT, R20, -126, PT ;  /* 0xc2fc00001400780b */ /* 0x000fe40003f2e000 */
[----:B------:R-:W-:Y:S02]  /*27d0*/  FMUL R24, R24, 1.4426950216293334961 ;  /* 0x3fb8aa3b18187820 */ /* 0x000fe40000400000 */
[----:B------:R-:W-:-:S03]  /*27e0*/  FSETP.GEU.AND P2, PT, R22, -126, PT ;  /* 0xc2fc00001600780b */ /* 0x000fc60003f4e000 */
[----:B------:R-:W-:-:S03]  /*27f0*/  FSETP.GEU.AND P3, PT, R24, -126, PT ;  /* 0xc2fc00001800780b */ /* 0x000fc60003f6e000 */
[----:B------:R-:W-:-:S03]  /*2800*/  @!P0 FMUL R18, R18, 0.5 ;  /* 0x3f00000012128820 */ /* 0x000fc60000400000 */
[----:B------:R-:W-:Y:S01]  /*2810*/  @!P1 FMUL R20, R20, 0.5 ;  /* 0x3f00000014149820 */ /* 0x000fe20000400000 */
[----:B------:R-:W0:Y:S03]  /*2820*/  MUFU.EX2 R17, R18 ;  /* 0x0000001200117308 */ /* 0x000e260000000800 */
[----:B------:R-:W-:-:S03]  /*2830*/  @!P2 FMUL R22, R22, 0.5 ;  /* 0x3f0000001616a820 */ /* 0x000fc60000400000 */
[----:B------:R-:W-:Y:S02]  /*2840*/  @!P3 FMUL R24, R24, 0.5 ;  /* 0x3f0000001818b820 */ /* 0x000fe40000400000 */
[----:B------:R-:W1:Y:S08]  /*2850*/  MUFU.EX2 R19, R20 ;  /* 0x0000001400137308 */ /* 0x000e700000000800 */
[----:B------:R-:W3:Y:S01]  /*2860*/  MUFU.EX2 R21, R22 ;  /* 0x0000001600157308 */ /* 0x000ee20000000800 */
[----:B0-----:R-:W-:Y:S01]  /*2870*/  @!P0 FMUL R17, R17, R17 ;  /* 0x0000001111118220 */ /* 0x001fe20000400000 */
[----:B------:R-:W-:-:S03]  /*2880*/  ISETP.NE.AND P0, PT, R15, R10, PT ;  /* 0x0000000a0f00720c */ /* 0x000fc60003f05270 */
[----:B------:R-:W-:Y:S01]  /*2890*/  FADD R11, R17, R11 ;  /* 0x0000000b110b7221 */ /* 0x000fe20000000000 */
[----:B------:R0:W-:Y:S02]  /*28a0*/  STS [R12], R17 ;  /* 0x000000110c007388 */ /* 0x0001e40000000800 */
[----:B------:R-:W4:Y:S01]  /*28b0*/  MUFU.EX2 R23, R24 ;  /* 0x0000001800177308 */ /* 0x000f220000000800 */
[----:B-1----:R-:W-:-:S04]  /*28c0*/  @!P1 FMUL R19, R19, R19 ;  /* 0x0000001313139220 */ /* 0x002fc80000400000 */
[----:B------:R-:W-:Y:S01]  /*28d0*/  FADD R11, R11, R19 ;  /* 0x000000130b0b7221 */ /* 0x000fe20000000000 */
[----:B------:R0:W-:Y:S01]  /*28e0*/  STS [R12+0x4], R19 ;  /* 0x000004130c007388 */ /* 0x0001e20000000800 */
[----:B---3--:R-:W-:-:S04]  /*28f0*/  @!P2 FMUL R21, R21, R21 ;  /* 0x000000151515a220 */ /* 0x008fc80000400000 */
[----:B------:R-:W-:Y:S01]  /*2900*/  FADD R11, R11, R21 ;  /* 0x000000150b0b7221 */ /* 0x000fe20000000000 */
[----:B------:R0:W-:Y:S01]  /*2910*/  STS [R12+0x8], R21 ;  /* 0x000008150c007388 */ /* 0x0001e20000000800 */
[----:B----4-:R-:W-:-:S04]  /*2920*/  @!P3 FMUL R23, R23, R23 ;  /* 0x000000171717b220 */ /* 0x010fc80000400000 */
[----:B------:R-:W-:Y:S01]  /*2930*/  FADD R11, R11, R23 ;  /* 0x000000170b0b7221 */ /* 0x000fe20000000000 */
[----:B------:R0:W-:Y:S01]  /*2940*/  STS [R12+0xc], R23 ;  /* 0x00000c170c007388 */ /* 0x0001e20000000800 */
[----:B------:R-:W-:Y:S05]  /*2950*/  @P0 BRA `(.L_x_28) ;  /* 0xfffffffc00580947 */ /* 0x000fea000383ffff */
.L_x_27:
[----:B------:R-:W-:-:S13]  /*2960*/  ISETP.NE.AND P0, PT, R14, RZ, PT ;  /* 0x000000ff0e00720c */ /* 0x000fda0003f05270 */
[----:B------:R-:W-:Y:S05]  /*2970*/  @!P0 BRA `(.L_x_26) ;  /* 0x0000000000888947 */ /* 0x000fea0003800000 */
[----:B------:R-:W1:Y:S02]  /*2980*/  LDCU UR10, c[0x0][0x3bc] ;  /* 0x00007780ff0a77ac */ /* 0x000e640008000800 */
[----:B-1----:R-:W-:-:S05]  /*2990*/  IMAD R10, R8, UR10, R10 ;  /* 0x0000000a080a7c24 */ /* 0x002fca000f8e020a */
[----:B------:R-:W-:-:S05]  /*29a0*/  LEA R15, R10, UR8, 0x2 ;  /* 0x000000080a0f7c11 */ /* 0x000fca000f8e10ff */
[----:B------:R-:W1:Y:S02]  /*29b0*/  LDS R10, [R15] ;  /* 0x000000000f0a7984 */ /* 0x000e640000000800 */
[----:B-1----:R-:W-:-:S04]  /*29c0*/  FADD R10, -R13, R10 ;  /* 0x0000000a0d0a7221 */ /* 0x002fc80000000100 */
[----:B------:R-:W-:-:S05]  /*29d0*/  FMUL R10, R10, 1.4426950216293334961 ;  /* 0x3fb8aa3b0a0a7820 */ /* 0x000fca0000400000 */
[----:B------:R-:W-:-:S13]  /*29e0*/  FSETP.GEU.AND P0, PT, R10, -126, PT ;  /* 0xc2fc00000a00780b */ /* 0x000fda0003f0e000 */
[----:B------:R-:W-:-:S04]  /*29f0*/  @!P0 FMUL R10, R10, 0.5 ;  /* 0x3f0000000a0a8820 */ /* 0x000fc80000400000 */
[----:B0-----:R-:W0:Y:S02]  /*2a00*/  MUFU.EX2 R12, R10 ;  /* 0x0000000a000c7308 */ /* 0x001e240000000800 */
[----:B0-----:R-:W-:Y:S01]  /*2a10*/  @!P0 FMUL R12, R12, R12 ;  /* 0x0000000c0c0c8220 */ /* 0x001fe20000400000 */
[----:B------:R-:W-:-:S03]  /*2a20*/  ISETP.NE.AND P0, PT, R14, 0x1, PT ;  /* 0x000000010e00780c */ /* 0x000fc60003f05270 */
[----:B------:R-:W-:Y:S01]  /*2a30*/  FADD R11, R11, R12 ;  /* 0x0000000c0b0b7221 */ /* 0x000fe20000000000 */
[----:B------:R1:W-:Y:S09]  /*2a40*/  STS [R15], R12 ;  /* 0x0000000c0f007388 */ /* 0x0003f20000000800 */
[----:B------:R-:W-:Y:S05]  /*2a50*/  @!P0 BRA `(.L_x_26) ;  /* 0x0000000000508947 */ /* 0x000fea0003800000 */
[----:B------:R-:W0:Y:S02]  /*2a60*/  LDS R10, [R15+0x4] ;  /* 0x000004000f0a7984 */ /* 0x000e240000000800 */
[----:B0-----:R-:W-:-:S04]  /*2a70*/  FADD R10, -R13, R10 ;  /* 0x0000000a0d0a7221 */ /* 0x001fc80000000100 */
[----:B------:R-:W-:-:S05]  /*2a80*/  FMUL R10, R10, 1.4426950216293334961 ;  /* 0x3fb8aa3b0a0a7820 */ /* 0x000fca0000400000 */
[----:B------:R-:W-:-:S13]  /*2a90*/  FSETP.GEU.AND P0, PT, R10, -126, PT ;  /* 0xc2fc00000a00780b */ /* 0x000fda0003f0e000 */
[----:B------:R-:W-:-:S04]  /*2aa0*/  @!P0 FMUL R10, R10, 0.5 ;  /* 0x3f0000000a0a8820 */ /* 0x000fc80000400000 */
[----:B-1----:R-:W0:Y:S02]  /*2ab0*/  MUFU.EX2 R12, R10 ;  /* 0x0000000a000c7308 */ /* 0x002e240000000800 */
[----:B0-----:R-:W-:Y:S01]  /*2ac0*/  @!P0 FMUL R12, R12, R12 ;  /* 0x0000000c0c0c8220 */ /* 0x001fe20000400000 */
[----:B------:R-:W-:-:S03]  /*2ad0*/  ISETP.NE.AND P0, PT, R14, 0x2, PT ;  /* 0x000000020e00780c */ /* 0x000fc60003f05270 */
[----:B------:R-:W-:Y:S01]  /*2ae0*/  FADD R11, R11, R12 ;  /* 0x0000000c0b0b7221 */ /* 0x000fe20000000000 */
[----:B------:R3:W-:Y:S09]  /*2af0*/  STS [R15+0x4], R12 ;  /* 0x0000040c0f007388 */ /* 0x0007f20000000800 */
[----:B------:R-:W-:Y:S05]  /*2b00*/  @!P0 BRA `(.L_x_26) ;  /* 0x0000000000248947 */ /* 0x000fea0003800000 */
[----:B------:R-:W0:Y:S02]  /*2b10*/  LDS R10, [R15+0x8] ;  /* 0x000008000f0a7984 */ /* 0x000e240000000800 */
[----:B0-----:R-:W-:-:S04]  /*2b20*/  FADD R10, -R13, R10 ;  /* 0x0000000a0d0a7221 */ /* 0x001fc80000000100 */
[----:B------:R-:W-:-:S05]  /*2b30*/  FMUL R10, R10, 1.4426950216293334961 ;  /* 0x3fb8aa3b0a0a7820 */ /* 0x000fca0000400000 */
[----:B------:R-:W-:-:S13]  /*2b40*/  FSETP.GEU.AND P0, PT, R10, -126, PT ;  /* 0xc2fc00000a00780b */ /* 0x000fda0003f0e000 */
[----:B------:R-:W-:-:S04]  /*2b50*/  @!P0 FMUL R10, R10, 0.5 ;  /* 0x3f0000000a0a8820 */ /* 0x000fc80000400000 */
[----:B---3--:R-:W0:Y:S02]  /*2b60*/  MUFU.EX2 R12, R10 ;  /* 0x0000000a000c7308 */ /* 0x008e240000000800 */
[----:B0-----:R-:W-:-:S04]  /*2b70*/  @!P0 FMUL R12, R12, R12 ;  /* 0x0000000c0c0c8220 */ /* 0x001fc80000400000 */
[----:B------:R-:W-:Y:S01]  /*2b80*/  FADD R11, R11, R12 ;  /* 0x0000000c0b0b7221 */ /* 0x000fe20000000000 */
[----:B------:R4:W-:Y:S06]  /*2b90*/  STS [R15+0x8], R12 ;  /* 0x0000080c0f007388 */ /* 0x0009ec0000000800 */
.L_x_26:
[----:B------:R-:W-:Y:S01]  /*2ba0*/  FADD R0, R0, -R13 ;  /* 0x8000000d00007221 */ /* 0x000fe20000000000 */
[----:B------:R0:W-:Y:S01]  /*2bb0*/  STG.E desc[UR14][R6.64], R13 ;  /* 0x0000000d06007986 */ /* 0x0001e2000c10190e */
[----:B------:R-:W-:Y:S02]  /*2bc0*/  BSSY.RECONVERGENT B1, `(.L_x_29) ;  /* 0x0000015000017945 */ /* 0x000fe40003800200 */
[----:B------:R-:W-:-:S05]  /*2bd0*/  FMUL R10, R0, 1.4426950216293334961 ;  /* 0x3fb8aa3b000a7820 */ /* 0x000fca0000400000 */
[----:B------:R-:W-:-:S13]  /*2be0*/  FSETP.GEU.AND P0, PT, R10, -126, PT ;  /* 0xc2fc00000a00780b */ /* 0x000fda0003f0e000 */
[----:B------:R-:W-:-:S04]  /*2bf0*/  @!P0 FMUL R10, R10, 0.5 ;  /* 0x3f0000000a0a8820 */ /* 0x000fc80000400000 */
[----:B------:R-:W5:Y:S02]  /*2c00*/  MUFU.EX2 R0, R10 ;  /* 0x0000000a00007308 */ /* 0x000f640000000800 */
[----:B-----5:R-:W-:-:S04]  /*2c10*/  @!P0 FMUL R0, R0, R0 ;  /* 0x0000000000008220 */ /* 0x020fc80000400000 */
[----:B------:R-:W-:-:S04]  /*2c20*/  FMUL R0, R9, R0 ;  /* 0x0000000009007220 */ /* 0x000fc80000400000 */
[----:B------:R-:W-:-:S04]  /*2c30*/  FADD R11, R0, R11 ;  /* 0x0000000b000b7221 */ /* 0x000fc80000000000 */
[----:B01-34-:R-:W0:Y:S01]  /*2c40*/  MUFU.RCP R12, R11 ;  /* 0x0000000b000c7308 */ /* 0x01be220000001000 */
[----:B------:R1:W-:Y:S01]  /*2c50*/  STG.E desc[UR14][R2.64], R11 ;  /* 0x0000000b02007986 */ /* 0x0003e2000c10190e */
[----:B------:R-:W-:-:S06]  /*2c60*/  FSETP.GT.AND P3, PT, R11, 1.000000003171076851e-30, PT ;  /* 0x0da242600b00780b */ /* 0x000fcc0003f64000 */
[----:B------:R-:W3:Y:S01]  /*2c70*/  FCHK P0, R0, R11 ;  /* 0x0000000b00007302 */ /* 0x000ee20000000000 */
[----:B0-----:R-:W-:-:S04]  /*2c80*/  FFMA R9, -R11, R12, 1 ;  /* 0x3f8000000b097423 */ /* 0x001fc8000000010c */
[----:B------:R-:W-:-:S04]  /*2c90*/  FFMA R9, R12, R9, R12 ;  /* 0x000000090c097223 */ /* 0x000fc8000000000c */
[----:B------:R-:W-:-:S04]  /*2ca0*/  FFMA R12, R0, R9, RZ ;  /* 0x00000009000c7223 */ /* 0x000fc800000000ff */
[----:B------:R-:W-:-:S04]  /*2cb0*/  FFMA R10, -R11, R12, R0 ;  /* 0x0000000c0b0a7223 */ /* 0x000fc80000000100 */
[----:B------:R-:W-:Y:S01]  /*2cc0*/  FFMA R9, R9, R10, R12 ;  /* 0x0000000a09097223 */ /* 0x000fe2000000000c */
[----:B-1-3--:R-:W-:Y:S06]  /*2cd0*/  @!P0 BRA `(.L_x_30) ;  /* 0x00000000000c8947 */ /* 0x00afec0003800000 */
[----:B------:R-:W-:-:S07]  /*2ce0*/  MOV R2, 0x2d00 ;  /* 0x00002d0000027802 */ /* 0x000fce0000000f00 */
[----:B--2---:R-:W-:Y:S05]  /*2cf0*/  CALL.REL.NOINC `($__internal_1_$__cuda_sm3x_div_rn_noftz_f32_slowpath) ;  /* 0x0000000c00d87944 */ /* 0x004fea0003c00000 */
[----:B------:R-:W-:-:S07]  /*2d00*/  IMAD.MOV.U32 R9, RZ, RZ, R0 ;  /* 0x000000ffff097224 */ /* 0x000fce00078e0000 */
.L_x_30:
[----:B--2---:R-:W-:Y:S05]  /*2d10*/  BSYNC.RECONVERGENT B1 ;  /* 0x0000000000017941 */ /* 0x004fea0003800200 */
.L_x_29:
[----:B------:R-:W-:Y:S01]  /*2d20*/  VIADD R0, R11, 0x1800000 ;  /* 0x018000000b007836 */ /* 0x000fe20000000000 */
[----:B------:R-:W-:Y:S01]  /*2d30*/  BSSY.RECONVERGENT B1, `(.L_x_31) ;  /* 0x000000c000017945 */ /* 0x000fe20003800200 */
[----:B------:R-:W-:-:S03]  /*2d40*/  FSEL R3, R9, RZ, P3 ;  /* 0x000000ff09037208 */ /* 0x000fc60001800000 */
[----:B------:R-:W-:-:S04]  /*2d50*/  LOP3.LUT R0, R0, 0x7f800000, RZ, 0xc0, !PT ;  /* 0x7f80000000007812 */ /* 0x000fc800078ec0ff */
[----:B------:R-:W-:-:S13]  /*2d60*/  ISETP.GT.U32.AND P0, PT, R0, 0x1ffffff, PT ;  /* 0x01ffffff0000780c */ /* 0x000fda0003f04070 */
[----:B------:R-:W-:Y:S05]  /*2d70*/  @P0 BRA `(.L_x_32) ;  /* 0x00000000000c0947 */ /* 0x000fea0003800000 */
[----:B------:R-:W-:-:S07]  /*2d80*/  MOV R6, 0x2da0 ;  /* 0x00002da000067802 */ /* 0x000fce0000000f00 */
[----:B------:R-:W-:Y:S05]  /*2d90*/  CALL.REL.NOINC `($__internal_0_$__cuda_sm20_rcp_rn_f32_slowpath) ;  /* 0x0000000800d87944 */ /* 0x000fea0003c00000 */
[----:B------:R-:W-:Y:S05]  /*2da0*/  BRA `(.L_x_33) ;  /* 0x0000000000107947 */ /* 0x000fea0003800000 */
.L_x_32:
[----:B------:R-:W0:Y:S02]  /*2db0*/  MUFU.RCP R2, R11 ;  /* 0x0000000b00027308 */ /* 0x000e240000001000 */
[----:B0-----:R-:W-:-:S04]  /*2dc0*/  FFMA R0, R11, R2, -1 ;  /* 0xbf8000000b007423 */ /* 0x001fc80000000002 */
[----:B------:R-:W-:-:S04]  /*2dd0*/  FADD.FTZ R0, -R0, -RZ ;  /* 0x800000ff00007221 */ /* 0x000fc80000010100 */
[----:B------:R-:W-:-:S07]  /*2de0*/  FFMA R0, R2, R0, R2 ;  /* 0x0000000002007223 */ /* 0x000fce0000000002 */
.L_x_33:
[----:B------:R-:W-:Y:S05]  /*2df0*/  BSYNC.RECONVERGENT B1 ;  /* 0x0000000000017941 */ /* 0x000fea0003800200 */
.L_x_31:
[----:B------:R-:W-:Y:S02]  /*2e00*/  LEA R2, R8, UR5, 0x2 ;  /* 0x0000000508027c11 */ /* 0x000fe4000f8e10ff */
[----:B------:R-:W-:Y:S02]  /*2e10*/  FSEL R0, R0, RZ, P3 ;  /* 0x000000ff00007208 */ /* 0x000fe40001800000 */
[C---:B------:R-:W-:Y:S01]  /*2e20*/  LEA R7, R8.reuse, UR7, 0x2 ;  /* 0x0000000708077c11 */ /* 0x040fe2000f8e10ff */
[----:B------:R1:W-:Y:S01]  /*2e30*/  STS [R2], R3 ;  /* 0x0000000302007388 */ /* 0x0003e20000000800 */
[----:B------:R-:W-:-:S03]  /*2e40*/  IADD3 R8, PT, PT, R8, UR9, RZ ;  /* 0x0000000908087c10 */ /* 0x000fc6000fffe0ff */
[----:B------:R1:W-:Y:S01]  /*2e50*/  STS [R7], R0 ;  /* 0x0000000007007388 */ /* 0x0003e20000000800 */
[----:B------:R-:W-:-:S13]  /*2e60*/  ISETP.GE.AND P0, PT, R8, UR11, PT ;  /* 0x0000000b08007c0c */ /* 0x000fda000bf06270 */
[----:B-1----:R-:W-:Y:S05]  /*2e70*/  @!P0 BRA `(.L_x_34) ;  /* 0xfffffff000688947 */ /* 0x002fea000383ffff */
.L_x_20:
[----:B--2---:R-:W-:Y:S05]  /*2e80*/  BSYNC.RECONVERGENT B0 ;  /* 0x0000000000007941 */ /* 0x004fea0003800200 */
.L_x_19:
[----:B------:R-:W1:Y:S02]  /*2e90*/  LDCU UR10, c[0x0][0x3b4] ;  /* 0x00007680ff0a77ac */ /* 0x000e640008000800 */
[----:B-1----:R-:W-:Y:S01]  /*2ea0*/  UIMAD UR10, UR11, UR10, URZ ;  /* 0x0000000a0b0a72a4 */ /* 0x002fe2000f8e02ff */
[----:B------:R-:W-:Y:S05]  /*2eb0*/  BAR.SYNC.DEFER_BLOCKING 0x0 ;  /* 0x0000000000007b1d */ /* 0x000fea0000010000 */
[----:B------:R-:W-:-:S13]  /*2ec0*/  ISETP.GE.AND P0, PT, R5, UR10, PT ;  /* 0x0000000a05007c0c */ /* 0x000fda000bf06270 */
[----:B------:R-:W-:Y:S05]  /*2ed0*/  @P0 EXIT ;  /* 0x000000000000094d */ /* 0x000fea0003800000 */
[----:B------:R-:W1:Y:S01]  /*2ee0*/  S2UR UR11, SR_CgaCtaId ;  /* 0x00000000000b79c3 */ /* 0x000e620000008800 */
[C---:B------:R-:W-:Y:S01]  /*2ef0*/  LOP3.LUT R0, R4.reuse, 0x7, RZ, 0xc0, !PT ;  /* 0x0000000704007812 */ /* 0x040fe200078ec0ff */
[C---:B0-----:R-:W-:Y:S01]  /*2f00*/  VIADD R2, R4.reuse, 0xffffffff ;  /* 0xffffffff04027836 */ /* 0x041fe20000000000 */
[----:B------:R-:W-:Y:S01]  /*2f10*/  UMOV UR4, 0x400 ;  /* 0x0000040000047882 */ /* 0x000fe20000000000 */
[----:B------:R-:W-:Y:S02]  /*2f20*/  LOP3.LUT R22, R4, 0x3, RZ, 0xc0, !PT ;  /* 0x0000000304167812 */ /* 0x000fe400078ec0ff */
[----:B------:R-:W-:Y:S01]  /*2f30*/  VIADD R0, R0, 0xffffffff ;  /* 0xffffffff00007836 */ /* 0x000fe20000000000 */
[----:B------:R-:W-:-:S04]  /*2f40*/  ISETP.GE.U32.AND P1, PT, R2, 0x7, PT ;  /* 0x000000070200780c */ /* 0x000fc80003f26070 */
[----:B------:R-:W-:Y:S02]  /*2f50*/  ISETP.GE.U32.AND P0, PT, R0, 0x3, PT ;  /* 0x000000030000780c */ /* 0x000fe40003f06070 */
[----:B------:R-:W-:-:S05]  /*2f60*/  LOP3.LUT R0, R4, 0x7ffffff8, RZ, 0xc0, !PT ;  /* 0x7ffffff804007812 */ /* 0x000fca00078ec0ff */
[----:B------:R-:W-:Y:S01]  /*2f70*/  IMAD.MOV R6, RZ, RZ, -R0 ;  /* 0x000000ffff067224 */ /* 0x000fe200078e0a00 */
[----:B-1----:R-:W-:-:S04]  /*2f80*/  ULEA UR4, UR11, UR4, 0x18 ;  /* 0x000000040b047291 */ /* 0x002fc8000f8ec0ff */
[----:B------:R-:W-:-:S12]  /*2f90*/  ULEA UR4, UR6, UR4, 0x2 ;  /* 0x0000000406047291 */ /* 0x000fd8000f8e10ff */
.L_x_40:
[----:B0-----:R-:W0:Y:S01]  /*2fa0*/  LDCU.64 UR12, c[0x0][0x398] ;  /* 0x00007300ff0c77ac */ /* 0x001e220008000a00 */
[----:B------:R-:W-:-:S04]  /*2fb0*/  IADD3 R3, P2, PT, R5, UR16, RZ ;  /* 0x0000001005037c10 */ /* 0x000fc8000ff5e0ff */
[----:B------:R-:W-:Y:S02]  /*2fc0*/  LEA.HI.X.SX32 R8, R5, UR17, 0x1, P2 ;  /* 0x0000001105087c11 */ /* 0x000fe400090f0eff */
[----:B0-----:R-:W-:-:S04]  /*2fd0*/  LEA R2, P2, R3, UR12, 0x2 ;  /* 0x0000000c03027c11 */ /* 0x001fc8000f8410ff */
[----:B------:R-:W-:Y:S02]  /*2fe0*/  LEA.HI.X R3, R3, UR13, R8, 0x2, P2 ;  /* 0x0000000d03037c11 */ /* 0x000fe400090f1408 */
[----:B------:R-:W0:Y:S03]  /*2ff0*/  LDC R8, c[0x0][0x3b4] ;  /* 0x0000ed00ff087b82 */ /* 0x000e260000000800 */
[----:B------:R1:W5:Y:S01]  /*3000*/  LDG.E R7, desc[UR14][R2.64] ;  /* 0x0000000e02077981 */ /* 0x000362000c1e1900 */
[----:B------:R-:W-:Y:S01]  /*3010*/  IABS R14, R5 ;  /* 0x00000005000e7213 */ /* 0x000fe20000000000 */
[----:B------:R-:W-:Y:S01]  /*3020*/  IMAD.MOV.U32 R20, RZ, RZ, RZ ;  /* 0x000000ffff147224 */ /* 0x000fe200078e00ff */
[----:B0-----:R-:W-:-:S04]  /*3030*/  IABS R12, R8 ;  /* 0x00000008000c7213 */ /* 0x001fc80000000000 */
[----:B------:R-:W0:Y:S08]  /*3040*/  I2F.RP R9, R12 ;  /* 0x0000000c00097306 */ /* 0x000e300000209400 */
[----:B0-----:R-:W0:Y:S02]  /*3050*/  MUFU.RCP R9, R9 ;  /* 0x0000000900097308 */ /* 0x001e240000001000 */
[----:B0-----:R-:W-:-:S06]  /*3060*/  VIADD R10, R9, 0xffffffe ;  /* 0x0ffffffe090a7836 */ /* 0x001fcc0000000000 */
[----:B------:R0:W2:Y:S02]  /*3070*/  F2I.FTZ.U32.TRUNC.NTZ R11, R10 ;  /* 0x0000000a000b7305 */ /* 0x0000a4000021f000 */
[----:B0-----:R-:W-:Y:S02]  /*3080*/  IMAD.MOV.U32 R10, RZ, RZ, RZ ;  /* 0x000000ffff0a7224 */ /* 0x001fe400078e00ff */
[----:B--2---:R-:W-:-:S04]  /*3090*/  IMAD.MOV R13, RZ, RZ, -R11 ;  /* 0x000000ffff0d7224 */ /* 0x004fc800078e0a0b */
[----:B------:R-:W-:-:S04]  /*30a0*/  IMAD R13, R13, R12, RZ ;  /* 0x0000000c0d0d7224 */ /* 0x000fc800078e02ff */
[----:B------:R-:W-:Y:S01]  /*30b0*/  IMAD.HI.U32 R11, R11, R13, R10 ;  /* 0x0000000d0b0b7227 */ /* 0x000fe200078e000a */
[----:B------:R-:W-:-:S03]  /*30c0*/  LOP3.LUT R10, R5, R8, RZ, 0x3c, !PT ;  /* 0x00000008050a7212 */ /* 0x000fc600078e3cff */
[----:B------:R-:W-:Y:S01]  /*30d0*/  IMAD.MOV.U32 R13, RZ, RZ, R14 ;  /* 0x000000ffff0d7224 */ /* 0x000fe200078e000e */
[----:B------:R-:W-:-:S03]  /*30e0*/  ISETP.GE.AND P4, PT, R10, RZ, PT ;  /* 0x000000ff0a00720c */ /* 0x000fc60003f86270 */
[----:B------:R-:W-:-:S04]  /*30f0*/  IMAD.HI.U32 R9, R11, R13, RZ ;  /* 0x0000000d0b097227 */ /* 0x000fc800078e00ff */
[----:B------:R-:W-:-:S04]  /*3100*/  IMAD.MOV R11, RZ, RZ, -R9 ;  /* 0x000000ffff0b7224 */ /* 0x000fc800078e0a09 */
[----:B------:R-:W-:-:S05]  /*3110*/  IMAD R11, R12, R11, R13 ;  /* 0x0000000b0c0b7224 */ /* 0x000fca00078e020d */
[----:B------:R-:W-:-:S13]  /*3120*/  ISETP.GT.U32.AND P3, PT, R12, R11, PT ;  /* 0x0000000b0c00720c */ /* 0x000fda0003f64070 */
[-C--:B------:R-:W-:Y:S01]  /*3130*/  @!P3 IADD3 R11, PT, PT, R11, -R12.reuse, RZ ;  /* 0x8000000c0b0bb210 */ /* 0x080fe20007ffe0ff */
[----:B------:R-:W-:Y:S01]  /*3140*/  @!P3 VIADD R9, R9, 0x1 ;  /* 0x000000010909b836 */ /* 0x000fe20000000000 */
[----:B------:R-:W-:Y:S02]  /*3150*/  ISETP.NE.AND P3, PT, R8, RZ, PT ;  /* 0x000000ff0800720c */ /* 0x000fe40003f65270 */
[----:B------:R-:W-:-:S13]  /*3160*/  ISETP.GE.U32.AND P2, PT, R11, R12, PT ;  /* 0x0000000c0b00720c */ /* 0x000fda0003f46070 */
[----:B------:R-:W-:Y:S01]  /*3170*/  @P2 VIADD R9, R9, 0x1 ;  /* 0x0000000109092836 */ /* 0x000fe20000000000 */
[----:B------:R-:W-:-:S03]  /*3180*/  ISETP.GE.AND P2, PT, R4, 0x1, PT ;  /* 0x000000010400780c */ /* 0x000fc60003f46270 */
[----:B------:R-:W-:Y:S01]  /*3190*/  @!P4 IMAD.MOV R9, RZ, RZ, -R9 ;  /* 0x000000ffff09c224 */ /* 0x000fe200078e0a09 */
[----:B------:R-:W-:-:S04]  /*31a0*/  @!P3 LOP3.LUT R9, RZ, R8, RZ, 0x33, !PT ;  /* 0x00000008ff09b212 */ /* 0x000fc800078e33ff */
[C---:B------:R-:W-:Y:S02]  /*31b0*/  LEA R10, R9.reuse, UR5, 0x2 ;  /* 0x00000005090a7c11 */ /* 0x040fe4000f8e10ff */
[----:B------:R-:W-:-:S04]  /*31c0*/  LEA R11, R9, UR7, 0x2 ;  /* 0x00000007090b7c11 */ /* 0x000fc8000f8e10ff */
[----:B------:R-:W0:Y:S04]  /*31d0*/  LDS R10, [R10] ;  /* 0x000000000a0a7984 */ /* 0x000e280000000800 */
[----:B------:R-:W2:Y:S01]  /*31e0*/  LDS R11, [R11] ;  /* 0x000000000b0b7984 */ /* 0x000ea20000000800 */
[----:B-1----:R-:W-:Y:S05]  /*31f0*/  @!P2 BRA `(.L_x_35) ;  /* 0x0000000400a4a947 */ /* 0x002fea0003800000 */
[----:B------:R-:W-:Y:S02]  /*3200*/  IMAD.MOV R13, RZ, RZ, -R9 ;  /* 0x000000ffff0d7224 */ /* 0x000fe400078e0a09 */
[----:B------:R-:W-:Y:S02]  /*3210*/  IMAD.MOV.U32 R20, RZ, RZ, RZ ;  /* 0x000000ffff147224 */ /* 0x000fe400078e00ff */
[----:B------:R-:W-:Y:S02]  /*3220*/  IMAD.MOV.U32 R12, RZ, RZ, RZ ;  /* 0x000000ffff0c7224 */ /* 0x000fe400078e00ff */
[----:B------:R-:W-:Y:S01]  /*3230*/  IMAD R13, R8, R13, R5 ;  /* 0x0000000d080d7224 */ /* 0x000fe200078e0205 */
[----:B------:R-:W-:Y:S06]  /*3240*/  @!P1 BRA `(.L_x_36) ;  /* 0x0000000000c09947 */ /* 0x000fec0003800000 */
[----:B------:R-:W1:Y:S01]  /*3250*/  S2UR UR11, SR_CgaCtaId ;  /* 0x00000000000b79c3 */ /* 0x000e620000008800 */
[----:B------:R-:W-:Y:S01]  /*3260*/  IMAD R12, R8, 0x2, R9 ;  /* 0x00000002080c7824 */ /* 0x000fe200078e0209 */
[----:B------:R-:W-:Y:S01]  /*3270*/  UMOV UR6, 0x400 ;  /* 0x0000040000067882 */ /* 0x000fe20000000000 */
[----:B------:R-:W-:-:S03]  /*3280*/  IMAD.MOV.U32 R20, RZ, RZ, RZ ;  /* 0x000000ffff147224 */ /* 0x000fc600078e00ff */
[----:B------:R-:W-:Y:S02]  /*3290*/  SHF.L.U32 R12, R12, 0x2, RZ ;  /* 0x000000020c0c7819 */ /* 0x000fe400000006ff */
[----:B------:R-:W3:Y:S01]  /*32a0*/  LDC R15, c[0x0][0x3bc] ;  /* 0x0000ef00ff0f7b82 */ /* 0x000ee20000000800 */
[----:B-1----:R-:W-:-:S06]  /*32b0*/  ULEA UR6, UR11, UR6, 0x18 ;  /* 0x000000060b067291 */ /* 0x002fcc000f8ec0ff */
[----:B---3--:R-:W-:Y:S01]  /*32c0*/  IMAD R14, R12, R15, UR6 ;  /* 0x000000060c0e7e24 */ /* 0x008fe2000f8e020f */
[----:B------:R-:W-:Y:S01]  /*32d0*/  LEA R15, R13, UR4, 0x2 ;  /* 0x000000040d0f7c11 */ /* 0x000fe2000f8e10ff */
[----:B------:R-:W-:Y:S02]  /*32e0*/  IMAD.MOV.U32 R12, RZ, RZ, R6 ;  /* 0x000000ffff0c7224 */ /* 0x000fe400078e0006 */
[----:B------:R-:W-:-:S07]  /*32f0*/  VIADD R14, R14, 0x10 ;  /* 0x000000100e0e7836 */ /* 0x000fce0000000000 */
.L_x_37:
[----:B------:R-:W-:Y:S01]  /*3300*/  IMAD R25, R8, 0x4, R15 ;  /* 0x0000000408197824 */ /* 0x000fe200078e020f */
[----:B------:R-:W-:Y:S01]  /*3310*/  LDS R23, [R14+-0x10] ;  /* 0xfffff0000e177984 */ /* 0x000fe20000000800 */
[----:B------:R-:W-:Y:S02]  /*3320*/  VIADD R12, R12, 0x8 ;  /* 0x000000080c0c7836 */ /* 0x000fe40000000000 */
[----:B------:R-:W-:Y:S01]  /*3330*/  IMAD R19, R8, 0x4, R25 ;  /* 0x0000000408137824 */ /* 0x000fe200078e0219 */
[----:B------:R1:W3:Y:S02]  /*3340*/  LDS R24, [R15] ;  /* 0x000000000f187984 */ /* 0x0002e40000000800 */
[----:B------:R-:W-:Y:S01]  /*3350*/  ISETP.NE.AND P2, PT, R12, RZ, PT ;  /* 0x000000ff0c00720c */ /* 0x000fe20003f45270 */
[C---:B------:R-:W-:Y:S01]  /*3360*/  IMAD R27, R8.reuse, 0x4, R19 ;  /* 0x00000004081b7824 */ /* 0x040fe200078e0213 */
[----:B------:R-:W-:Y:S03]  /*3370*/  LDS R21, [R14+-0xc] ;  /* 0xfffff4000e157984 */ /* 0x000fe60000000800 */
[C---:B------:R-:W-:Y:S01]  /*3380*/  IMAD R29, R8.reuse, 0x4, R27 ;  /* 0x00000004081d7824 */ /* 0x040fe200078e021b */
[----:B------:R-:W4:Y:S01]  /*3390*/  LDS R25, [R25] ;  /* 0x0000000019197984 */ /* 0x000f220000000800 */
[----:B-1----:R-:W-:-:S03]  /*33a0*/  IMAD R15, R8, 0x20, R15 ;  /* 0x00000020080f7824 */ /* 0x002fc600078e020f */
[----:B------:R-:W-:Y:S04]  /*33b0*/  LDS R18, [R14+-0x8] ;  /* 0xfffff8000e127984 */ /* 0x000fe80000000800 */
[----:B------:R-:W1:Y:S04]  /*33c0*/  LDS R19, [R19] ;  /* 0x0000000013137984 */ /* 0x000e680000000800 */
[----:B------:R-:W-:Y:S04]  /*33d0*/  LDS R16, [R14+-0x4] ;  /* 0xfffffc000e107984 */ /* 0x000fe80000000800 */
[----:B------:R-:W0:Y:S01]  /*33e0*/  LDS R17, [R27] ;  /* 0x000000001b117984 */ /* 0x000e220000000800 */
[----:B---3--:R-:W-:-:S03]  /*33f0*/  FFMA R24, R23, R24, R20 ;  /* 0x0000001817187223 */ /* 0x008fc60000000014 */
[----:B------:R-:W-:Y:S01]  /*3400*/  LDS R20, [R14] ;  /* 0x000000000e147984 */ /* 0x000fe20000000800 */
[----:B----4-:R-:W-:Y:S01]  /*3410*/  FFMA R23, R21, R25, R24 ;  /* 0x0000001915177223 */ /* 0x010fe20000000018 */
[C---:B------:R-:W-:Y:S02]  /*3420*/  IMAD R24, R8.reuse, 0x4, R29 ;  /* 0x0000000408187824 */ /* 0x040fe400078e021d */
[----:B------:R-:W3:Y:S03]  /*3430*/  LDS R21, [R29] ;  /* 0x000000001d157984 */ /* 0x000ee60000000800 */
[----:B------:R-:W-:Y:S01]  /*3440*/  LEA R25, R8, R24, 0x2 ;  /* 0x0000001808197211 */ /* 0x000fe200078e10ff */
[----:B-1----:R-:W-:Y:S02]  /*3450*/  FFMA R23, R18, R19, R23 ;  /* 0x0000001312177223 */ /* 0x002fe40000000017 */
[----:B------:R-:W-:Y:S02]  /*3460*/  LDS R18, [R14+0x4] ;  /* 0x000004000e127984 */ /* 0x000fe40000000800 */
[----:B------:R-:W-:-:S02]  /*3470*/  IMAD R26, R8, 0x4, R25 ;  /* 0x00000004081a7824 */ /* 0x000fc400078e0219 */
[----:B------:R-:W1:Y:S01]  /*3480*/  LDS R19, [R24] ;  /* 0x0000000018137984 */ /* 0x000e620000000800 */
[----:B0-----:R-:W-:-:S03]  /*3490*/  FFMA R17, R16, R17, R23 ;  /* 0x0000001110117223 */ /* 0x001fc60000000017 */
[----:B------:R-:W-:Y:S04]  /*34a0*/  LDS R16, [R14+0x8] ;  /* 0x000008000e107984 */ /* 0x000fe80000000800 */
[----:B------:R-:W0:Y:S04]  /*34b0*/  LDS R25, [R25] ;  /* 0x0000000019197984 */ /* 0x000e280000000800 */
[----:B------:R-:W-:Y:S04]  /*34c0*/  LDS R26, [R26] ;  /* 0x000000001a1a7984 */ /* 0x000fe80000000800 */
[----:B------:R4:W2:Y:S02]  /*34d0*/  LDS R23, [R14+0xc] ;  /* 0x00000c000e177984 */ /* 0x0008a40000000800 */
[----:B----4-:R-:W-:-:S02]  /*34e0*/  VIADD R14, R14, 0x20 ;  /* 0x000000200e0e7836 */ /* 0x010fc40000000000 */
[----:B---3--:R-:W-:-:S04]  /*34f0*/  FFMA R17, R20, R21, R17 ;  /* 0x0000001514117223 */ /* 0x008fc80000000011 */
[----:B-1----:R-:W-:-:S04]  /*3500*/  FFMA R17, R18, R19, R17 ;  /* 0x0000001312117223 */ /* 0x002fc80000000011 */
[----:B0-----:R-:W-:-:S04]  /*3510*/  FFMA R16, R16, R25, R17 ;  /* 0x0000001910107223 */ /* 0x001fc80000000011 */
[----:B--2---:R-:W-:Y:S01]  /*3520*/  FFMA R20, R23, R26, R16 ;  /* 0x0000001a17147223 */ /* 0x004fe20000000010 */
[----:B------:R-:W-:Y:S06]  /*3530*/  @P2 BRA `(.L_x_37) ;  /* 0xfffffffc00702947 */ /* 0x000fec000383ffff */
[----:B------:R-:W-:-:S07]  /*3540*/  IMAD.MOV.U32 R12, RZ, RZ, R0 ;  /* 0x000000ffff0c7224 */ /* 0x000fce00078e0000 */
.L_x_36:
[----:B------:R-:W-:-:S04]  /*3550*/  LOP3.LUT R14, R4, 0x7, RZ, 0xc0, !PT ;  /* 0x00000007040e7812 */ /* 0x000fc800078ec0ff */
[----:B------:R-:W-:-:S13]  /*3560*/  ISETP.NE.AND P2, PT, R14, RZ, PT ;  /* 0x000000ff0e00720c */ /* 0x000fda0003f45270 */
[----:B------:R-:W-:Y:S05]  /*3570*/  @!P2 BRA `(.L_x_35) ;  /* 0x0000000000c4a947 */ /* 0x000fea0003800000 */
[----:B------:R-:W-:Y:S01]  /*3580*/  ISETP.NE.AND P2, PT, R22, RZ, PT ;  /* 0x000000ff1600720c */ /* 0x000fe20003f45270 */
[----:B------:R-:W-:-:S12]  /*3590*/  @!P0 BRA `(.L_x_38) ;  /* 0x0000000000548947 */ /* 0x000fd80003800000 */
[----:B------:R-:W1:Y:S01]  /*35a0*/  LDCU UR6, c[0x0][0x3bc] ;  /* 0x00007780ff0677ac */ /* 0x000e620008000800 */
[----:B------:R-:W-:-:S05]  /*35b0*/  IMAD R15, R12, R8, R13 ;  /* 0x000000080c0f7224 */ /* 0x000fca00078e020d */
[----:B------:R-:W-:-:S05]  /*35c0*/  LEA R17, R15, UR4, 0x2 ;  /* 0x000000040f117c11 */ /* 0x000fca000f8e10ff */
[C---:B------:R-:W-:Y:S02]  /*35d0*/  IMAD R19, R8.reuse, 0x4, R17 ;  /* 0x0000000408137824 */ /* 0x040fe400078e0211 */
[----:B------:R-:W-:Y:S02]  /*35e0*/  LDS R17, [R17] ;  /* 0x0000000011117984 */ /* 0x000fe40000000800 */
[----:B------:R-:W-:Y:S02]  /*35f0*/  IMAD R21, R8, 0x4, R19 ;  /* 0x0000000408157824 */ /* 0x000fe400078e0213 */
[----:B------:R-:W-:Y:S01]  /*3600*/  LDS R18, [R19] ;  /* 0x0000000013127984 */ /* 0x000fe20000000800 */
[----:B-1----:R-:W-:Y:S01]  /*3610*/  IMAD R14, R9, UR6, R12 ;  /* 0x00000006090e7c24 */ /* 0x002fe2000f8e020c */
[----:B------:R-:W-:Y:S01]  /*3620*/  IADD3 R12, PT, PT, R12, 0x4, RZ ;  /* 0x000000040c0c7810 */ /* 0x000fe20007ffe0ff */
[----:B------:R-:W-:Y:S02]  /*3630*/  IMAD R23, R8, 0x4, R21 ;  /* 0x0000000408177824 */ /* 0x000fe400078e0215 */
[----:B------:R-:W-:Y:S01]  /*3640*/  LDS R21, [R21] ;  /* 0x0000000015157984 */ /* 0x000fe20000000800 */
[----:B------:R-:W-:-:S03]  /*3650*/  LEA R14, R14, UR8, 0x2 ;  /* 0x000000080e0e7c11 */ /* 0x000fc6000f8e10ff */
[----:B------:R-:W-:Y:S04]  /*3660*/  LDS R23, [R23] ;  /* 0x0000000017177984 */ /* 0x000fe80000000800 */
[----:B------:R-:W1:Y:S04]  /*3670*/  LDS R15, [R14] ;  /* 0x000000000e0f7984 */ /* 0x000e680000000800 */
[----:B------:R-:W3:Y:S04]  /*3680*/  LDS R16, [R14+0x4] ;  /* 0x000004000e107984 */ /* 0x000ee80000000800 */
[----:B------:R-:W4:Y:S04]  /*3690*/  LDS R24, [R14+0x8] ;  /* 0x000008000e187984 */ /* 0x000f280000000800 */
[----:B------:R-:W0:Y:S01]  /*36a0*/  LDS R26, [R14+0xc] ;  /* 0x00000c000e1a7984 */ /* 0x000e220000000800 */
[----:B-1----:R-:W-:-:S04]  /*36b0*/  FFMA R15, R15, R17, R20 ;  /* 0x000000110f0f7223 */ /* 0x002fc80000000014 */
[----:B---3--:R-:W-:-:S04]  /*36c0*/  FFMA R15, R16, R18, R15 ;  /* 0x00000012100f7223 */ /* 0x008fc8000000000f */
[----:B----4-:R-:W-:-:S04]  /*36d0*/  FFMA R15, R24, R21, R15 ;  /* 0x00000015180f7223 */ /* 0x010fc8000000000f */
[----:B0-----:R-:W-:-:S07]  /*36e0*/  FFMA R20, R26, R23, R15 ;  /* 0x000000171a147223 */ /* 0x001fce000000000f */
.L_x_38:
[----:B------:R-:W-:Y:S05]  /*36f0*/  @!P2 BRA `(.L_x_35) ;  /* 0x000000000064a947 */ /* 0x000fea0003800000 */
[----:B------:R-:W-:Y:S02]  /*3700*/  ISETP.NE.AND P3, PT, R22, 0x1, PT ;  /* 0x000000011600780c */ /* 0x000fe40003f65270 */
[----:B------:R-:W-:-:S11]  /*3710*/  LOP3.LUT P2, RZ, R4, 0x1, RZ, 0xc0, !PT ;  /* 0x0000000104ff7812 */ /* 0x000fd6000784c0ff */
[----:B------:R-:W-:Y:S05]  /*3720*/  @!P3 BRA `(.L_x_39) ;  /* 0x000000000034b947 */ /* 0x000fea0003800000 */
[----:B------:R-:W1:Y:S01]  /*3730*/  LDCU UR6, c[0x0][0x3bc] ;  /* 0x00007780ff0677ac */ /* 0x000e620008000800 */
[----:B------:R-:W-:-:S05]  /*3740*/  IMAD R15, R12, R8, R13 ;  /* 0x000000080c0f7224 */ /* 0x000fca00078e020d */
[----:B------:R-:W-:-:S05]  /*3750*/  LEA R17, R15, UR4, 0x2 ;  /* 0x000000040f117c11 */ /* 0x000fca000f8e10ff */
[----:B------:R-:W-:Y:S01]  /*3760*/  IMAD R19, R8, 0x4, R17 ;  /* 0x0000000408137824 */ /* 0x000fe200078e0211 */
[----:B------:R-:W-:Y:S05]  /*3770*/  LDS R16, [R17] ;  /* 0x0000000011107984 */ /* 0x000fea0000000800 */
[----:B------:R-:W-:Y:S01]  /*3780*/  LDS R19, [R19] ;  /* 0x0000000013137984 */ /* 0x000fe20000000800 */
[----:B-1----:R-:W-:Y:S02]  /*3790*/  IMAD R14, R9, UR6, R12 ;  /* 0x00000006090e7c24 */ /* 0x002fe4000f8e020c */
[----:B------:R-:W-:-:S03]  /*37a0*/  VIADD R12, R12, 0x2 ;  /* 0x000000020c0c7836 */ /* 0x000fc60000000000 */
[----:B------:R-:W-:-:S05]  /*37b0*/  LEA R14, R14, UR8, 0x2 ;  /* 0x000000080e0e7c11 */ /* 0x000fca000f8e10ff */
[----:B------:R-:W1:Y:S04]  /*37c0*/  LDS R15, [R14] ;  /* 0x000000000e0f7984 */ /* 0x000e680000000800 */
[----:B------:R-:W3:Y:S01]  /*37d0*/  LDS R18, [R14+0x4] ;  /* 0x000004000e127984 */ /* 0x000ee20000000800 */
[----:B-1----:R-:W-:-:S04]  /*37e0*/  FFMA R15, R15, R16, R20 ;  /* 0x000000100f0f7223 */ /* 0x002fc80000000014 */
[----:B---3--:R-:W-:-:S07]  /*37f0*/  FFMA R20, R18, R19, R15 ;  /* 0x0000001312147223 */ /* 0x008fce000000000f */
.L_x_39:
[----:B------:R-:W-:Y:S05]  /*3800*/  @!P2 BRA `(.L_x_35) ;  /* 0x000000000020a947 */ /* 0x000fea0003800000 */
[----:B------:R-:W1:Y:S01]  /*3810*/  LDCU UR6, c[0x0][0x3bc] ;  /* 0x00007780ff0677ac */ /* 0x000e620008000800 */
[----:B------:R-:W-:-:S05]  /*3820*/  IMAD R8, R12, R8, R13 ;  /* 0x000000080c087224 */ /* 0x000fca00078e020d */
[----:B------:R-:W-:-:S06]  /*3830*/  LEA R8, R8, UR4, 0x2 ;  /* 0x0000000408087c11 */ /* 0x000fcc000f8e10ff */
[----:B------:R-:W-:Y:S01]  /*3840*/  LDS R8, [R8] ;  /* 0x0000000008087984 */ /* 0x000fe20000000800 */
[----:B-1----:R-:W-:-:S05]  /*3850*/  IMAD R9, R9, UR6, R12 ;  /* 0x0000000609097c24 */ /* 0x002fca000f8e020c */
[----:B------:R-:W-:-:S06]  /*3860*/  LEA R9, R9, UR8, 0x2 ;  /* 0x0000000809097c11 */ /* 0x000fcc000f8e10ff */
[----:B------:R-:W1:Y:S02]  /*3870*/  LDS R9, [R9] ;  /* 0x0000000009097984 */ /* 0x000e640000000800 */
[----:B-1----:R-:W-:-:S07]  /*3880*/  FFMA R20, R9, R8, R20 ;  /* 0x0000000809147223 */ /* 0x002fce0000000014 */
.L_x_35:
[----:B--2---:R-:W-:Y:S01]  /*3890*/  FMUL R11, R11, R20 ;  /* 0x000000140b0b7220 */ /* 0x004fe20000400000 */
[----:B------:R-:W-:-:S03]  /*38a0*/  VIADD R5, R5, UR9 ;  /* 0x0000000905057c36 */ /* 0x000fc60008000000 */
[----:B0----5:R-:W-:Y:S02]  /*38b0*/  FFMA R7, R10, R7, R11 ;  /* 0x000000070a077223 */ /* 0x021fe4000000000b */
[----:B------:R-:W-:-:S03]  /*38c0*/  ISETP.GE.AND P2, PT, R5, UR10, PT ;  /* 0x0000000a05007c0c */ /* 0x000fc6000bf46270 */
[----:B------:R0:W-:Y:S10]  /*38d0*/  STG.E desc[UR14][R2.64], R7 ;  /* 0x0000000702007986 */ /* 0x0001f4000c10190e */
[----:B------:R-:W-:Y:S05]  /*38e0*/  @!P2 BRA `(.L_x_40) ;  /* 0xfffffff400aca947 */ /* 0x000fea000383ffff */
[----:B------:R-:W-:Y:S05]  /*38f0*/  EXIT ;  /* 0x000000000000794d */ /* 0x000fea0003800000 */
        .weak           $__internal_0_$__cuda_sm20_rcp_rn_f32_slowpath
        .type           $__internal_0_$__cuda_sm20_rcp_rn_f32_slowpath,@function
        .size           $__internal_0_$__cuda_sm20_rcp_rn_f32_slowpath,($__internal_1_$__cuda_sm3x_div_rn_noftz_f32_slowpath - $__internal_0_$__cuda_sm20_rcp_rn_f32_slowpath)
$__internal_0_$__cuda_sm20_rcp_rn_f32_slowpath:
[----:B------:R-:W-:Y:S01]  /*3900*/  IMAD.SHL.U32 R0, R11, 0x2, RZ ;  /* 0x000000020b007824 */ /* 0x000fe200078e00ff */
[----:B------:R-:W-:Y:S04]  /*3910*/  BSSY.RECONVERGENT B2, `(.L_x_41) ;  /* 0x0000031000027945 */ /* 0x000fe80003800200 */
[----:B------:R-:W-:Y:S01]  /*3920*/  SHF.R.U32.HI R13, RZ, 0x18, R0 ;  /* 0x00000018ff0d7819 */ /* 0x000fe20000011600 */
[----:B------:R-:W-:-:S03]  /*3930*/  IMAD.MOV.U32 R0, RZ, RZ, R11 ;  /* 0x000000ffff007224 */ /* 0x000fc600078e000b */
[----:B------:R-:W-:-:S13]  /*3940*/  ISETP.NE.U32.AND P0, PT, R13, RZ, PT ;  /* 0x000000ff0d00720c */ /* 0x000fda0003f05070 */
[----:B------:R-:W-:Y:S05]  /*3950*/  @P0 BRA `(.L_x_42) ;  /* 0x0000000000280947 */ /* 0x000fea0003800000 */
[----:B------:R-:W-:-:S05]  /*3960*/  IMAD.SHL.U32 R2, R0, 0x2, RZ ;  /* 0x0000000200027824 */ /* 0x000fca00078e00ff */
[----:B------:R-:W-:-:S13]  /*3970*/  ISETP.NE.AND P0, PT, R2, RZ, PT ;  /* 0x000000ff0200720c */ /* 0x000fda0003f05270 */
[----:B------:R-:W-:Y:S01]  /*3980*/  @P0 FFMA R9, R0, 1.84467440737095516160e+19, RZ ;  /* 0x5f80000000090823 */ /* 0x000fe200000000ff */
[----:B------:R-:W-:Y:S08]  /*3990*/  @!P0 MUFU.RCP R7, R0 ;  /* 0x0000000000078308 */ /* 0x000ff00000001000 */
[----:B------:R-:W0:Y:S02]  /*39a0*/  @P0 MUFU.RCP R2, R9 ;  /* 0x0000000900020308 */ /* 0x000e240000001000 */
[----:B0-----:R-:W-:-:S04]  /*39b0*/  @P0 FFMA R10, R9, R2, -1 ;  /* 0xbf800000090a0423 */ /* 0x001fc80000000002 */
[----:B------:R-:W-:-:S04]  /*39c0*/  @P0 FADD.FTZ R11, -R10, -RZ ;  /* 0x800000ff0a0b0221 */ /* 0x000fc80000010100 */
[----:B------:R-:W-:-:S04]  /*39d0*/  @P0 FFMA R2, R2, R11, R2 ;  /* 0x0000000b02020223 */ /* 0x000fc80000000002 */
[----:B------:R-:W-:Y:S01]  /*39e0*/  @P0 FFMA R7, R2, 1.84467440737095516160e+19, RZ ;  /* 0x5f80000002070823 */ /* 0x000fe200000000ff */
[----:B------:R-:W-:Y:S06]  /*39f0*/  BRA `(.L_x_43) ;  /* 0x0000000000887947 */ /* 0x000fec0003800000 */
.L_x_42:
[----:B------:R-:W-:-:S05]  /*3a00*/  VIADD R11, R13, 0xffffff03 ;  /* 0xffffff030d0b7836 */ /* 0x000fca0000000000 */
[----:B------:R-:W-:-:S13]  /*3a10*/  ISETP.GT.U32.AND P0, PT, R11, 0x1, PT ;  /* 0x000000010b00780c */ /* 0x000fda0003f04070 */
[----:B------:R-:W-:Y:S05]  /*3a20*/  @P0 BRA `(.L_x_44) ;  /* 0x0000000000780947 */ /* 0x000fea0003800000 */
[----:B------:R-:W-:Y:S01]  /*3a30*/  LOP3.LUT R2, R0, 0x7fffff, RZ, 0xc0, !PT ;  /* 0x007fffff00027812 */ /* 0x000fe200078ec0ff */
[----:B------:R-:W-:-:S03]  /*3a40*/  IMAD.MOV.U32 R12, RZ, RZ, 0x3 ;  /* 0x00000003ff0c7424 */ /* 0x000fc600078e00ff */
[----:B------:R-:W-:Y:S02]  /*3a50*/  LOP3.LUT R2, R2, 0x3f800000, RZ, 0xfc, !PT ;  /* 0x3f80000002027812 */ /* 0x000fe400078efcff */
[----:B------:R-:W-:Y:S02]  /*3a60*/  SHF.L.U32 R12, R12, R11, RZ ;  /* 0x0000000b0c0c7219 */ /* 0x000fe400000006ff */
[----:B------:R-:W0:Y:S02]  /*3a70*/  MUFU.RCP R7, R2 ;  /* 0x0000000200077308 */ /* 0x000e240000001000 */
[----:B0-----:R-:W-:-:S04]  /*3a80*/  FFMA R9, R2, R7, -1 ;  /* 0xbf80000002097423 */ /* 0x001fc80000000007 */
[----:B------:R-:W-:-:S04]  /*3a90*/  FADD.FTZ R10, -R9, -RZ ;  /* 0x800000ff090a7221 */ /* 0x000fc80000010100 */
[CCC-:B------:R-:W-:Y:S01]  /*3aa0*/  FFMA.RM R9, R7.reuse, R10.reuse, R7.reuse ;  /* 0x0000000a07097223 */ /* 0x1c0fe20000004007 */
[----:B------:R-:W-:-:S04]  /*3ab0*/  FFMA.RP R10, R7, R10, R7 ;  /* 0x0000000a070a7223 */ /* 0x000fc80000008007 */
[C---:B------:R-:W-:Y:S02]  /*3ac0*/  LOP3.LUT R7, R9.reuse, 0x7fffff, RZ, 0xc0, !PT ;  /* 0x007fffff09077812 */ /* 0x040fe400078ec0ff */
[----:B------:R-:W-:Y:S02]  /*3ad0*/  FSETP.NEU.FTZ.AND P0, PT, R9, R10, PT ;  /* 0x0000000a0900720b */ /* 0x000fe40003f1d000 */
[----:B------:R-:W-:Y:S02]  /*3ae0*/  LOP3.LUT R7, R7, 0x800000, RZ, 0xfc, !PT ;  /* 0x0080000007077812 */ /* 0x000fe400078efcff */
[----:B------:R-:W-:Y:S02]  /*3af0*/  SEL R9, RZ, 0xffffffff, !P0 ;  /* 0xffffffffff097807 */ /* 0x000fe40004000000 */
[----:B------:R-:W-:Y:S02]  /*3b00*/  LOP3.LUT R12, R12, R7, RZ, 0xc0, !PT ;  /* 0x000000070c0c7212 */ /* 0x000fe400078ec0ff */
[----:B------:R-:W-:-:S02]  /*3b10*/  IADD3 R2, PT, PT, -R9, RZ, RZ ;  /* 0x000000ff09027210 */ /* 0x000fc40007ffe1ff */
[-C--:B------:R-:W-:Y:S02]  /*3b20*/  SHF.R.U32.HI R12, RZ, R11.reuse, R12 ;  /* 0x0000000bff0c7219 */ /* 0x080fe4000001160c */
[----:B------:R-:W-:Y:S02]  /*3b30*/  LOP3.LUT P1, RZ, R2, R11, R7, 0xf8, !PT ;  /* 0x0000000b02ff7212 */ /* 0x000fe4000782f807 */
[C---:B------:R-:W-:Y:S02]  /*3b40*/  LOP3.LUT P0, RZ, R12.reuse, 0x1, RZ, 0xc0, !PT ;  /* 0x000000010cff7812 */ /* 0x040fe4000780c0ff */
[----:B------:R-:W-:-:S04]  /*3b50*/  LOP3.LUT P2, RZ, R12, 0x2, RZ, 0xc0, !PT ;  /* 0x000000020cff7812 */ /* 0x000fc8000784c0ff */
[----:B------:R-:W-:Y:S02]  /*3b60*/  PLOP3.LUT P0, PT, P0, P1, P2, 0xe0, 0x0 ;  /* 0x000000000000781c */ /* 0x000fe40000703c20 */
[----:B------:R-:W-:Y:S02]  /*3b70*/  LOP3.LUT P1, RZ, R0, 0x7fffff, RZ, 0xc0, !PT ;  /* 0x007fffff00ff7812 */ /* 0x000fe4000782c0ff */
[----:B------:R-:W-:-:S05]  /*3b80*/  SEL R2, RZ, 0x1, !P0 ;  /* 0x00000001ff027807 */ /* 0x000fca0004000000 */
[----:B------:R-:W-:-:S05]  /*3b90*/  IMAD.MOV R2, RZ, RZ, -R2 ;  /* 0x000000ffff027224 */ /* 0x000fca00078e0a02 */
[----:B------:R-:W-:Y:S01]  /*3ba0*/  ISETP.GE.AND P0, PT, R2, RZ, PT ;  /* 0x000000ff0200720c */ /* 0x000fe20003f06270 */
[----:B------:R-:W-:-:S05]  /*3bb0*/  VIADD R2, R13, 0xffffff04 ;  /* 0xffffff040d027836 */ /* 0x000fca0000000000 */
[----:B------:R-:W-:-:S07]  /*3bc0*/  SHF.R.U32.HI R7, RZ, R2, R7 ;  /* 0x00000002ff077219 */ /* 0x000fce0000011607 */
[----:B------:R-:W-:-:S04]  /*3bd0*/  @!P0 VIADD R7, R7, 0x1 ;  /* 0x0000000107078836 */ /* 0x000fc80000000000 */
[----:B------:R-:W-:-:S05]  /*3be0*/  @!P1 IMAD.SHL.U32 R7, R7, 0x2, RZ ;  /* 0x0000000207079824 */ /* 0x000fca00078e00ff */
[----:B------:R-:W-:Y:S01]  /*3bf0*/  LOP3.LUT R7, R7, 0x80000000, R0, 0xf8, !PT ;  /* 0x8000000007077812 */ /* 0x000fe200078ef800 */
[----:B------:R-:W-:Y:S06]  /*3c00*/  BRA `(.L_x_43) ;  /* 0x0000000000047947 */ /* 0x000fec0003800000 */
.L_x_44:
[----:B------:R0:W1:Y:S02]  /*3c10*/  MUFU.RCP R7, R0 ;  /* 0x0000000000077308 */ /* 0x0000640000001000 */
.L_x_43:
[----:B------:R-:W-:Y:S05]  /*3c20*/  BSYNC.RECONVERGENT B2 ;  /* 0x0000000000027941 */ /* 0x000fea0003800200 */
.L_x_41:
[----:B01----:R-:W-:Y:S02]  /*3c30*/  IMAD.MOV.U32 R0, RZ, RZ, R7 ;  /* 0x000000ffff007224 */ /* 0x003fe400078e0007 */
[----:B------:R-:W-:-:S04]  /*3c40*/  IMAD.MOV.U32 R7, RZ, RZ, 0x0 ;  /* 0x00000000ff077424 */ /* 0x000fc800078e00ff */
[----:B------:R-:W-:Y:S05]  /*3c50*/  RET.REL.NODEC R6 `(_Z30flashAttentionFwdKernelInplacePKfS0_S0_PfS1_S1_iiii) ;  /* 0xffffffc006e87950 */ /* 0x000fea0003c3ffff */
        .weak           $__internal_1_$__cuda_sm3x_div_rn_noftz_f32_slowpath
        .type           $__internal_1_$__cuda_sm3x_div_rn_noftz_f32_slowpath,@function
        .size           $__internal_1_$__cuda_sm3x_div_rn_noftz_f32_slowpath,(.L_x_58 - $__internal_1_$__cuda_sm3x_div_rn_noftz_f32_slowpath)
$__internal_1_$__cuda_sm3x_div_rn_noftz_f32_slowpath:
[--C-:B------:R-:W-:Y:S01]  /*3c60*/  SHF.R.U32.HI R7, RZ, 0x17, R11.reuse ;  /* 0x00000017ff077819 */ /* 0x100fe2000001160b */
[----:B------:R-:W-:Y:S01]  /*3c70*/  BSSY.RECONVERGENT B2, `(.L_x_45) ;  /* 0x0000065000027945 */ /* 0x000fe20003800200 */
[----:B------:R-:W-:Y:S01]  /*3c80*/  SHF.R.U32.HI R3, RZ, 0x17, R0 ;  /* 0x00000017ff037819 */ /* 0x000fe20000011600 */
[----:B------:R-:W-:Y:S01]  /*3c90*/  IMAD.MOV.U32 R10, RZ, RZ, R11 ;  /* 0x000000ffff0a7224 */ /* 0x000fe200078e000b */
[----:B------:R-:W-:Y:S02]  /*3ca0*/  LOP3.LUT R7, R7, 0xff, RZ, 0xc0, !PT ;  /* 0x000000ff07077812 */ /* 0x000fe400078ec0ff */
[----:B------:R-:W-:Y:S02]  /*3cb0*/  LOP3.LUT R15, R3, 0xff, RZ, 0xc0, !PT ;  /* 0x000000ff030f7812 */ /* 0x000fe400078ec0ff */
[----:B------:R-:W-:Y:S01]  /*3cc0*/  MOV R9, R0 ;  /* 0x0000000000097202 */ /* 0x000fe20000000f00 */
[----:B------:R-:W-:Y:S02]  /*3cd0*/  VIADD R13, R7, 0xffffffff ;  /* 0xffffffff070d7836 */ /* 0x000fe40000000000 */
[----:B------:R-:W-:-:S03]  /*3ce0*/  VIADD R12, R15, 0xffffffff ;  /* 0xffffffff0f0c7836 */ /* 0x000fc60000000000 */
[----:B------:R-:W-:-:S04]  /*3cf0*/  ISETP.GT.U32.AND P0, PT, R13, 0xfd, PT ;  /* 0x000000fd0d00780c */ /* 0x000fc80003f04070 */
[----:B------:R-:W-:-:S13]  /*3d00*/  ISETP.GT.U32.OR P0, PT, R12, 0xfd, P0 ;  /* 0x000000fd0c00780c */ /* 0x000fda0000704470 */
[----:B------:R-:W-:Y:S01]  /*3d10*/  @!P0 IMAD.MOV.U32 R6, RZ, RZ, RZ ;  /* 0x000000ffff068224 */ /* 0x000fe200078e00ff */
[----:B------:R-:W-:Y:S06]  /*3d20*/  @!P0 BRA `(.L_x_46) ;  /* 0x0000000000608947 */ /* 0x000fec0003800000 */
[----:B------:R-:W-:Y:S01]  /*3d30*/  FSETP.GTU.FTZ.AND P1, PT, |R11|, +INF , PT ;  /* 0x7f8000000b00780b */ /* 0x000fe20003f3c200 */
[----:B------:R-:W-:Y:S01]  /*3d40*/  IMAD.MOV.U32 R3, RZ, RZ, R11 ;  /* 0x000000ffff037224 */ /* 0x000fe200078e000b */
[----:B------:R-:W-:-:S04]  /*3d50*/  FSETP.GTU.FTZ.AND P0, PT, |R0|, +INF , PT ;  /* 0x7f8000000000780b */ /* 0x000fc80003f1c200 */
[----:B------:R-:W-:-:S13]  /*3d60*/  PLOP3.LUT P0, PT, P0, P1, PT, 0xf8, 0x8f ;  /* 0x00000000008f781c */ /* 0x000fda0000703f70 */
[----:B------:R-:W-:Y:S05]  /*3d70*/  @P0 BRA `(.L_x_47) ;  /* 0x00000004004c0947 */ /* 0x000fea0003800000 */
[----:B------:R-:W-:-:S13]  /*3d80*/  LOP3.LUT P0, RZ, R10, 0x7fffffff, R9, 0xc8, !PT ;  /* 0x7fffffff0aff7812 */ /* 0x000fda000780c809 */
[----:B------:R-:W-:Y:S05]  /*3d90*/  @!P0 BRA `(.L_x_48) ;  /* 0x00000004003c8947 */ /* 0x000fea0003800000 */
[C---:B------:R-:W-:Y:S02]  /*3da0*/  FSETP.NEU.FTZ.AND P0, PT, |R0|.reuse, +INF , PT ;  /* 0x7f8000000000780b */ /* 0x040fe40003f1d200 */
[----:B------:R-:W-:Y:S02]  /*3db0*/  FSETP.NEU.FTZ.AND P2, PT, |R3|, +INF , PT ;  /* 0x7f8000000300780b */ /* 0x000fe40003f5d200 */
[----:B------:R-:W-:-:S11]  /*3dc0*/  FSETP.NEU.FTZ.AND P1, PT, |R0|, +INF , PT ;  /* 0x7f8000000000780b */ /* 0x000fd60003f3d200 */
[----:B------:R-:W-:Y:S05]  /*3dd0*/  @!P2 BRA !P0, `(.L_x_48) ;  /* 0x00000004002ca947 */ /* 0x000fea0004000000 */
[----:B------:R-:W-:-:S04]  /*3de0*/  LOP3.LUT P0, RZ, R9, 0x7fffffff, RZ, 0xc0, !PT ;  /* 0x7fffffff09ff7812 */ /* 0x000fc8000780c0ff */
[----:B------:R-:W-:-:S13]  /*3df0*/  PLOP3.LUT P0, PT, P2, P0, PT, 0x2f, 0xf2 ;  /* 0x0000000000f2781c */ /* 0x000fda0001700577 */
[----:B------:R-:W-:Y:S05]  /*3e00*/  @P0 BRA `(.L_x_49) ;  /* 0x0000000400180947 */ /* 0x000fea0003800000 */
[----:B------:R-:W-:-:S04]  /*3e10*/  LOP3.LUT P0, RZ, R10, 0x7fffffff, RZ, 0xc0, !PT ;  /* 0x7fffffff0aff7812 */ /* 0x000fc8000780c0ff */
[----:B------:R-:W-:-:S13]  /*3e20*/  PLOP3.LUT P0, PT, P1, P0, PT, 0x2f, 0xf2 ;  /* 0x0000000000f2781c */ /* 0x000fda0000f00577 */
[----:B------:R-:W-:Y:S05]  /*3e30*/  @P0 BRA `(.L_x_50) ;  /* 0x0000000400000947 */ /* 0x000fea0003800000 */
[----:B------:R-:W-:Y:S02]  /*3e40*/  ISETP.GE.AND P0, PT, R12, RZ, PT ;  /* 0x000000ff0c00720c */ /* 0x000fe40003f06270 */
[----:B------:R-:W-:-:S11]  /*3e50*/  ISETP.GE.AND P1, PT, R13, RZ, PT ;  /* 0x000000ff0d00720c */ /* 0x000fd60003f26270 */
[----:B------:R-:W-:Y:S02]  /*3e60*/  @P0 IMAD.MOV.U32 R6, RZ, RZ, RZ ;  /* 0x000000ffff060224 */ /* 0x000fe400078e00ff */
[----:B------:R-:W-:Y:S01]  /*3e70*/  @!P0 FFMA R9, R0, 1.84467440737095516160e+19, RZ ;  /* 0x5f80000000098823 */ /* 0x000fe200000000ff */
[----:B------:R-:W-:Y:S02]  /*3e80*/  @!P0 IMAD.MOV.U32 R6, RZ, RZ, -0x40 ;  /* 0xffffffc0ff068424 */ /* 0x000fe400078e00ff */
[----:B------:R-:W-:Y:S02]  /*3e90*/  @!P1 FFMA R10, R3, 1.84467440737095516160e+19, RZ ;  /* 0x5f800000030a9823 */ /* 0x000fe400000000ff */
[----:B------:R-:W-:-:S07]  /*3ea0*/  @!P1 VIADD R6, R6, 0x40 ;  /* 0x0000004006069836 */ /* 0x000fce0000000000 */
.L_x_46:
[----:B------:R-:W-:Y:S01]  /*3eb0*/  LEA R3, R7, 0xc0800000, 0x17 ;  /* 0xc080000007037811 */ /* 0x000fe200078eb8ff */
[----:B------:R-:W-:Y:S04]  /*3ec0*/  BSSY.RECONVERGENT B3, `(.L_x_51) ;  /* 0x0000036000037945 */ /* 0x000fe80003800200 */
[----:B------:R-:W-:Y:S02]  /*3ed0*/  IMAD.IADD R3, R10, 0x1, -R3 ;  /* 0x000000010a037824 */ /* 0x000fe400078e0a03 */
[----:B------:R-:W-:Y:S02]  /*3ee0*/  VIADD R10, R15, 0xffffff81 ;  /* 0xffffff810f0a7836 */ /* 0x000fe40000000000 */
[----:B------:R-:W0:Y:S01]  /*3ef0*/  MUFU.RCP R12, R3 ;  /* 0x00000003000c7308 */ /* 0x000e220000001000 */
[----:B------:R-:W-:Y:S01]  /*3f00*/  FADD.FTZ R13, -R3, -RZ ;  /* 0x800000ff030d7221 */ /* 0x000fe20000010100 */
[C---:B------:R-:W-:Y:S01]  /*3f10*/  IMAD R0, R10.reuse, -0x800000, R9 ;  /* 0xff8000000a007824 */ /* 0x040fe200078e0209 */
[----:B------:R-:W-:-:S04]  /*3f20*/  IADD3 R7, PT, PT, R10, 0x7f, -R7 ;  /* 0x0000007f0a077810 */ /* 0x000fc80007ffe807 */
[----:B------:R-:W-:Y:S01]  /*3f30*/  IADD3 R7, PT, PT, R7, R6, RZ ;  /* 0x0000000607077210 */ /* 0x000fe20007ffe0ff */
[----:B0-----:R-:W-:-:S04]  /*3f40*/  FFMA R15, R12, R13, 1 ;  /* 0x3f8000000c0f7423 */ /* 0x001fc8000000000d */
[----:B------:R-:W-:-:S04]  /*3f50*/  FFMA R18, R12, R15, R12 ;  /* 0x0000000f0c127223 */ /* 0x000fc8000000000c */
[----:B------:R-:W-:-:S04]  /*3f60*/  FFMA R9, R0, R18, RZ ;  /* 0x0000001200097223 */ /* 0x000fc800000000ff */
[----:B------:R-:W-:-:S04]  /*3f70*/  FFMA R12, R13, R9, R0 ;  /* 0x000000090d0c7223 */ /* 0x000fc80000000000 */
[----:B------:R-:W-:-:S04]  /*3f80*/  FFMA R9, R18, R12, R9 ;  /* 0x0000000c12097223 */ /* 0x000fc80000000009 */
[----:B------:R-:W-:-:S04]  /*3f90*/  FFMA R12, R13, R9, R0 ;  /* 0x000000090d0c7223 */ /* 0x000fc80000000000 */
[----:B------:R-:W-:-:S05]  /*3fa0*/  FFMA R0, R18, R12, R9 ;  /* 0x0000000c12007223 */ /* 0x000fca0000000009 */
[----:B------:R-:W-:-:S04]  /*3fb0*/  SHF.R.U32.HI R3, RZ, 0x17, R0 ;  /* 0x00000017ff037819 */ /* 0x000fc80000011600 */
[----:B------:R-:W-:-:S05]  /*3fc0*/  LOP3.LUT R3, R3, 0xff, RZ, 0xc0, !PT ;  /* 0x000000ff03037812 */ /* 0x000fca00078ec0ff */
[----:B------:R-:W-:-:S04]  /*3fd0*/  IMAD.IADD R13, R3, 0x1, R7 ;  /* 0x00000001030d7824 */ /* 0x000fc800078e0207 */
[----:B------:R-:W-:-:S05]  /*3fe0*/  VIADD R3, R13, 0xffffffff ;  /* 0xffffffff0d037836 */ /* 0x000fca0000000000 */
[----:B------:R-:W-:-:S13]  /*3ff0*/  ISETP.GE.U32.AND P0, PT, R3, 0xfe, PT ;  /* 0x000000fe0300780c */ /* 0x000fda0003f06070 */
[----:B------:R-:W-:Y:S05]  /*4000*/  @!P0 BRA `(.L_x_52) ;  /* 0x0000000000808947 */ /* 0x000fea0003800000 */
[----:B------:R-:W-:-:S13]  /*4010*/  ISETP.GT.AND P0, PT, R13, 0xfe, PT ;  /* 0x000000fe0d00780c */ /* 0x000fda0003f04270 */
[----:B------:R-:W-:Y:S05]  /*4020*/  @P0 BRA `(.L_x_53) ;  /* 0x00000000006c0947 */ /* 0x000fea0003800000 */
[----:B------:R-:W-:-:S13]  /*4030*/  ISETP.GE.AND P0, PT, R13, 0x1, PT ;  /* 0x000000010d00780c */ /* 0x000fda0003f06270 */
[----:B------:R-:W-:Y:S05]  /*4040*/  @P0 BRA `(.L_x_54) ;  /* 0x0000000000740947 */ /* 0x000fea0003800000 */
[----:B------:R-:W-:Y:S02]  /*4050*/  ISETP.GE.AND P0, PT, R13, -0x18, PT ;  /* 0xffffffe80d00780c */ /* 0x000fe40003f06270 */
[----:B------:R-:W-:-:S11]  /*4060*/  LOP3.LUT R0, R0, 0x80000000, RZ, 0xc0, !PT ;  /* 0x8000000000007812 */ /* 0x000fd600078ec0ff */
[----:B------:R-:W-:Y:S05]  /*4070*/  @!P0 BRA `(.L_x_54) ;  /* 0x0000000000688947 */ /* 0x000fea0003800000 */
[CCC-:B------:R-:W-:Y:S01]  /*4080*/  FFMA.RZ R3, R18.reuse, R12.reuse, R9.reuse ;  /* 0x0000000c12037223 */ /* 0x1c0fe2000000c009 */
[C---:B------:R-:W-:Y:S02]  /*4090*/  VIADD R10, R13.reuse, 0x20 ;  /* 0x000000200d0a7836 */ /* 0x040fe40000000000 */
[CCC-:B------:R-:W-:Y:S01]  /*40a0*/  FFMA.RM R6, R18.reuse, R12.reuse, R9.reuse ;  /* 0x0000000c12067223 */ /* 0x1c0fe20000004009 */
[----:B------:R-:W-:Y:S02]  /*40b0*/  ISETP.NE.AND P2, PT, R13, RZ, PT ;  /* 0x000000ff0d00720c */ /* 0x000fe40003f45270 */
[----:B------:R-:W-:Y:S01]  /*40c0*/  LOP3.LUT R7, R3, 0x7fffff, RZ, 0xc0, !PT ;  /* 0x007fffff03077812 */ /* 0x000fe200078ec0ff */
[----:B------:R-:W-:Y:S01]  /*40d0*/  FFMA.RP R3, R18, R12, R9 ;  /* 0x0000000c12037223 */ /* 0x000fe20000008009 */
[----:B------:R-:W-:Y:S01]  /*40e0*/  IMAD.MOV R9, RZ, RZ, -R13 ;  /* 0x000000ffff097224 */ /* 0x000fe200078e0a0d */
[----:B------:R-:W-:Y:S02]  /*40f0*/  ISETP.NE.AND P1, PT, R13, RZ, PT ;  /* 0x000000ff0d00720c */ /* 0x000fe40003f25270 */
[----:B------:R-:W-:-:S02]  /*4100*/  LOP3.LUT R7, R7, 0x800000, RZ, 0xfc, !PT ;  /* 0x0080000007077812 */ /* 0x000fc400078efcff */
[----:B------:R-:W-:Y:S02]  /*4110*/  FSETP.NEU.FTZ.AND P0, PT, R3, R6, PT ;  /* 0x000000060300720b */ /* 0x000fe40003f1d000 */
[----:B------:R-:W-:Y:S02]  /*4120*/  SHF.L.U32 R10, R7, R10, RZ ;  /* 0x0000000a070a7219 */ /* 0x000fe400000006ff */
[----:B------:R-:W-:Y:S02]  /*4130*/  SEL R6, R9, RZ, P2 ;  /* 0x000000ff09067207 */ /* 0x000fe40001000000 */
[----:B------:R-:W-:Y:S02]  /*4140*/  ISETP.NE.AND P1, PT, R10, RZ, P1 ;  /* 0x000000ff0a00720c */ /* 0x000fe40000f25270 */
[----:B------:R-:W-:Y:S02]  /*4150*/  SHF.R.U32.HI R6, RZ, R6, R7 ;  /* 0x00000006ff067219 */ /* 0x000fe40000011607 */
[----:B------:R-:W-:-:S02]  /*4160*/  PLOP3.LUT P0, PT, P0, P1, PT, 0xf8, 0x8f ;  /* 0x00000000008f781c */ /* 0x000fc40000703f70 */
[----:B------:R-:W-:Y:S02]  /*4170*/  SHF.R.U32.HI R10, RZ, 0x1, R6 ;  /* 0x00000001ff0a7819 */ /* 0x000fe40000011606 */
[----:B------:R-:W-:-:S04]  /*4180*/  SEL R3, RZ, 0x1, !P0 ;  /* 0x00000001ff037807 */ /* 0x000fc80004000000 */
[----:B------:R-:W-:-:S04]  /*4190*/  LOP3.LUT R3, R3, 0x1, R10, 0xf8, !PT ;  /* 0x0000000103037812 */ /* 0x000fc800078ef80a */
[----:B------:R-:W-:-:S05]  /*41a0*/  LOP3.LUT R3, R3, R6, RZ, 0xc0, !PT ;  /* 0x0000000603037212 */ /* 0x000fca00078ec0ff */
[----:B------:R-:W-:-:S05]  /*41b0*/  IMAD.IADD R3, R10, 0x1, R3 ;  /* 0x000000010a037824 */ /* 0x000fca00078e0203 */
[----:B------:R-:W-:Y:S01]  /*41c0*/  LOP3.LUT R0, R3, R0, RZ, 0xfc, !PT ;  /* 0x0000000003007212 */ /* 0x000fe200078efcff */
[----:B------:R-:W-:Y:S06]  /*41d0*/  BRA `(.L_x_54) ;  /* 0x0000000000107947 */ /* 0x000fec0003800000 */
.L_x_53:
[----:B------:R-:W-:-:S04]  /*41e0*/  LOP3.LUT R0, R0, 0x80000000, RZ, 0xc0, !PT ;  /* 0x8000000000007812 */ /* 0x000fc800078ec0ff */
[----:B------:R-:W-:Y:S01]  /*41f0*/  LOP3.LUT R0, R0, 0x7f800000, RZ, 0xfc, !PT ;  /* 0x7f80000000007812 */ /* 0x000fe200078efcff */
[----:B------:R-:W-:Y:S06]  /*4200*/  BRA `(.L_x_54) ;  /* 0x0000000000047947 */ /* 0x000fec0003800000 */
.L_x_52:
[----:B------:R-:W-:-:S07]  /*4210*/  IMAD R0, R7, 0x800000, R0 ;  /* 0x0080000007007824 */ /* 0x000fce00078e0200 */
.L_x_54:
[----:B------:R-:W-:Y:S05]  /*4220*/  BSYNC.RECONVERGENT B3 ;  /* 0x0000000000037941 */ /* 0x000fea0003800200 */
.L_x_51:
[----:B------:R-:W-:Y:S05]  /*4230*/  BRA `(.L_x_55) ;  /* 0x0000000000207947 */ /* 0x000fea0003800000 */
.L_x_50:
[----:B------:R-:W-:-:S04]  /*4240*/  LOP3.LUT R0, R10, 0x80000000, R9, 0x48, !PT ;  /* 0x800000000a007812 */ /* 0x000fc800078e4809 */
[----:B------:R-:W-:Y:S01]  /*4250*/  LOP3.LUT R0, R0, 0x7f800000, RZ, 0xfc, !PT ;  /* 0x7f80000000007812 */ /* 0x000fe200078efcff */
[----:B------:R-:W-:Y:S06]  /*4260*/  BRA `(.L_x_55) ;  /* 0x0000000000147947 */ /* 0x000fec0003800000 */
.L_x_49:
[----:B------:R-:W-:Y:S01]  /*4270*/  LOP3.LUT R0, R10, 0x80000000, R9, 0x48, !PT ;  /* 0x800000000a007812 */ /* 0x000fe200078e4809 */
[----:B------:R-:W-:Y:S06]  /*4280*/  BRA `(.L_x_55) ;  /* 0x00000000000c7947 */ /* 0x000fec0003800000 */
.L_x_48:
[----:B------:R-:W0:Y:S01]  /*4290*/  MUFU.RSQ R0, -QNAN ;  /* 0xffc0000000007908 */ /* 0x000e220000001400 */
[----:B------:R-:W-:Y:S05]  /*42a0*/  BRA `(.L_x_55) ;  /* 0x0000000000047947 */ /* 0x000fea0003800000 */
.L_x_47:
[----:B------:R-:W-:-:S07]  /*42b0*/  FADD.FTZ R0, R0, R3 ;  /* 0x0000000300007221 */ /* 0x000fce0000010000 */
.L_x_55:
[----:B------:R-:W-:Y:S05]  /*42c0*/  BSYNC.RECONVERGENT B2 ;  /* 0x0000000000027941 */ /* 0x000fea0003800200 */
.L_x_45:
[----:B------:R-:W-:-:S04]  /*42d0*/  IMAD.MOV.U32 R3, RZ, RZ, 0x0 ;  /* 0x00000000ff037424 */ /* 0x000fc800078e00ff */
[----:B0-----:R-:W-:Y:S05]  /*42e0*/  RET.REL.NODEC R2 `(_Z30flashAttentionFwdKernelInplacePKfS0_S0_PfS1_S1_iiii) ;  /* 0xffffffbc02447950 */ /* 0x001fea0003c3ffff */
.L_x_56:
[----:B------:R-:W-:-:S00]  /*42f0*/  BRA `(.L_x_56) ;  /* 0xfffffffc00fc7947 */ /* 0x000fc0000383ffff */
[----:B------:R-:W-:-:S00]  /*4300*/  NOP ;  /* 0x0000000000007918 */ /* 0x000fc00000000000 */
[----:B------:R-:W-:-:S00]  /*4310*/  NOP ;  /* 0x0000000000007918 */ /* 0x000fc00000000000 */
[----:B------:R-:W-:-:S00]  /*4320*/  NOP ;  /* 0x0000000000007918 */ /* 0x000fc00000000000 */
[----:B------:R-:W-:-:S00]  /*4330*/  NOP ;  /* 0x0000000000007918 */ /* 0x000fc00000000000 */
[----:B------:R-:W-:-:S00]  /*4340*/  NOP ;  /* 0x0000000000007918 */ /* 0x000fc00000000000 */
[----:B------:R-:W-:-:S00]  /*4350*/  NOP ;  /* 0x0000000000007918 */ /* 0x000fc00000000000 */
[----:B------:R-:W-:-:S00]  /*4360*/  NOP ;  /* 0x0000000000007918 */ /* 0x000fc00000000000 */
[----:B------:R-:W-:-:S00]  /*4370*/  NOP ;  /* 0x0000000000007918 */ /* 0x000fc00000000000 */
.L_x_58:


//--------------------- .nv.shared._Z30flashAttentionFwdKernelInplacePKfS0_S0_PfS1_S1_iiii --------------------------
	.section	.nv.shared._Z30flashAttentionFwdKernelInplacePKfS0_S0_PfS1_S1_iiii,"aw",@nobits
	.sectionflags	@""
	.align	16
	.zero		1024


//--------------------- .nv.shared.reserved.0     --------------------------
	.section	.nv.shared.reserved.0,"aw",@nobits
	.weak		__nv_reservedSMEM_offset_0_alias
	.size		__nv_reservedSMEM_offset_0_alias, 0, 64
	.other		__nv_reservedSMEM_offset_0_alias,@"STO_CUDA_RESERVED_SHARED STV_DEFAULT"
__nv_reservedSMEM_offset_0_alias:
	.zero		0
	.zero		64


//--------------------- .nv.constant0._Z30flashAttentionFwdKernelInplacePKfS0_S0_PfS1_S1_iiii --------------------------
	.section	.nv.constant0._Z30flashAttentionFwdKernelInplacePKfS0_S0_PfS1_S1_iiii,"a",@progbits
	.sectionflags	@""
	.align	4
.nv.constant0._Z30flashAttentionFwdKernelInplacePKfS0_S0_PfS1_S1_iiii:
	.zero		960


//--------------------- SYMBOLS --------------------------

	.type		.nv.reservedSmem.offset0,@object
	.size		.nv.reservedSmem.offset0,0x4
	.type		.nv.reservedSmem.cap,@object
	.size		.nv.reservedSmem.cap,0x4
